	.target	sm_90a

	.elftype	@"ET_EXEC"


//--------------------- .note.nv.tkinfo           --------------------------
	.section	.note.nv.tkinfo,"",@"SHT_NOTE"
	.sectionflags	@"SHF_NOTE_NV_TKINFO"
	.tkinfo
        /*0018*/ 	.word	0x00000002
        /*0030*/ 	.string	""
        /*0030*/ 	.string	"ptxas"
        /*0030*/ 	.string	"Cuda compilation tools, release 13.0, V13.0.88"
        /*0030*/ 	.string	"Build cuda_13.0.r13.0/compiler.36424714_0"
        /*0030*/ 	.string	"-arch sm_90a -m 64 "



//--------------------- .note.nv.cuinfo           --------------------------
	.section	.note.nv.cuinfo,"",@"SHT_NOTE"
	.sectionflags	@"SHF_NOTE_NV_CUINFO"
        /*0018*/ 	.short	0x0002
        /*001a*/ 	.short	0x005a
        /*001c*/ 	.short	0x0082
	.zero		2


//--------------------- .nv.info                  --------------------------
	.section	.nv.info,"",@"SHT_CUDA_INFO"
	.align	4


	//----- nvinfo : EIATTR_REGCOUNT
	.align		4
        /*0000*/ 	.byte	0x04, 0x2f
        /*0002*/ 	.short	(.L_12 - .L_11)
	.align		4
.L_11:
        /*0004*/ 	.word	index@(_ZN7cutlass13device_kernelIN5flash19enable_sm80_to_sm89INS1_16FlashAttnFwdSm80INS1_25CollectiveMainloopFwdSm80ILi4ELi1ELb0EN4cute5tupleIJNS5_1CILi128EEENS7_ILi48EEENS7_ILi96EEEEEELi96ENS_6half_tEfNS_4arch4Sm80ELb1ELb0ELb1ELb1ELb1ELb1ELb1ELb1EEENS1_21CollectiveEpilogueFwdINS6_IJS8_SA_S9_EEENS6_IJNS7_ILi1EEESI_SI_EEESC_SE_Li128ELb1ELb1ELb1ELb0EEENS1_36VarlenDynamicPersistentTileSchedulerILi128ELi48ELi128ELi128ELb1ELb1ELb0ELb1ELb1ELb1EEEEEEEEEvNT_6ParamsE)
        /*0008*/ 	.word	0x00000004


	//----- nvinfo : EIATTR_FRAME_SIZE
	.align		4
.L_12:
        /*000c*/ 	.byte	0x04, 0x11
        /*000e*/ 	.short	(.L_14 - .L_13)
	.align		4
.L_13:
        /*0010*/ 	.word	index@(_ZN7cutlass13device_kernelIN5flash19enable_sm80_to_sm89INS1_16FlashAttnFwdSm80INS1_25CollectiveMainloopFwdSm80ILi4ELi1ELb0EN4cute5tupleIJNS5_1CILi128EEENS7_ILi48EEENS7_ILi96EEEEEELi96ENS_6half_tEfNS_4arch4Sm80ELb1ELb0ELb1ELb1ELb1ELb1ELb1ELb1EEENS1_21CollectiveEpilogueFwdINS6_IJS8_SA_S9_EEENS6_IJNS7_ILi1EEESI_SI_EEESC_SE_Li128ELb1ELb1ELb1ELb0EEENS1_36VarlenDynamicPersistentTileSchedulerILi128ELi48ELi128ELi128ELb1ELb1ELb0ELb1ELb1ELb1EEEEEEEEEvNT_6ParamsE)
        /*0014*/ 	.word	0x00000000


	//----- nvinfo : EIATTR_REGCOUNT
	.align		4
.L_14:
        /*0018*/ 	.byte	0x04, 0x2f
        /*001a*/ 	.short	(.L_16 - .L_15)
	.align		4
.L_15:
        /*001c*/ 	.word	index@(_ZN7cutlass13device_kernelIN5flash19enable_sm80_to_sm89INS1_16FlashAttnFwdSm80INS1_25CollectiveMainloopFwdSm80ILi4ELi1ELb0EN4cute5tupleIJNS5_1CILi128EEENS7_ILi48EEENS7_ILi96EEEEEELi96ENS_6half_tEfNS_4arch4Sm80ELb1ELb0ELb1ELb1ELb1ELb0ELb1ELb1EEENS1_21CollectiveEpilogueFwdINS6_IJS8_SA_S9_EEENS6_IJNS7_ILi1EEESI_SI_EEESC_SE_Li128ELb1ELb1ELb1ELb0EEENS1_36VarlenDynamicPersistentTileSchedulerILi128ELi48ELi128ELi128ELb1ELb1ELb0ELb1ELb1ELb1EEEEEEEEEvNT_6ParamsE)
        /*0020*/ 	.word	0x00000004


	//----- nvinfo : EIATTR_FRAME_SIZE
	.align		4
.L_16:
        /*0024*/ 	.byte	0x04, 0x11
        /*0026*/ 	.short	(.L_18 - .L_17)
	.align		4
.L_17:
        /*0028*/ 	.word	index@(_ZN7cutlass13device_kernelIN5flash19enable_sm80_to_sm89INS1_16FlashAttnFwdSm80INS1_25CollectiveMainloopFwdSm80ILi4ELi1ELb0EN4cute5tupleIJNS5_1CILi128EEENS7_ILi48EEENS7_ILi96EEEEEELi96ENS_6half_tEfNS_4arch4Sm80ELb1ELb0ELb1ELb1ELb1ELb0ELb1ELb1EEENS1_21CollectiveEpilogueFwdINS6_IJS8_SA_S9_EEENS6_IJNS7_ILi1EEESI_SI_EEESC_SE_Li128ELb1ELb1ELb1ELb0EEENS1_36VarlenDynamicPersistentTileSchedulerILi128ELi48ELi128ELi128ELb1ELb1ELb0ELb1ELb1ELb1EEEEEEEEEvNT_6ParamsE)
        /*002c*/ 	.word	0x00000000


	//----- nvinfo : EIATTR_REGCOUNT
	.align		4
.L_18:
        /*0030*/ 	.byte	0x04, 0x2f
        /*0032*/ 	.short	(.L_20 - .L_19)
	.align		4
.L_19:
        /*0034*/ 	.word	index@(_ZN7cutlass13device_kernelIN5flash19enable_sm80_to_sm89INS1_16FlashAttnFwdSm80INS1_25CollectiveMainloopFwdSm80ILi4ELi1ELb0EN4cute5tupleIJNS5_1CILi128EEENS7_ILi64EEENS7_ILi96EEEEEELi96ENS_6half_tEfNS_4arch4Sm80ELb1ELb0ELb1ELb0ELb1ELb0ELb1ELb1EEENS1_21CollectiveEpilogueFwdINS6_IJS8_SA_S9_EEENS6_IJNS7_ILi1EEESI_SI_EEESC_SE_Li128ELb0ELb1ELb1ELb0EEENS1_30DynamicPersistentTileSchedulerILi128ELi128ELb1ELb1ELb0EEEEEEEEEvNT_6ParamsE)
        /*0038*/ 	.word	0x00000004


	//----- nvinfo : EIATTR_FRAME_SIZE
	.align		4
.L_20:
        /*003c*/ 	.byte	0x04, 0x11
        /*003e*/ 	.short	(.L_22 - .L_21)
	.align		4
.L_21:
        /*0040*/ 	.word	index@(_ZN7cutlass13device_kernelIN5flash19enable_sm80_to_sm89INS1_16FlashAttnFwdSm80INS1_25CollectiveMainloopFwdSm80ILi4ELi1ELb0EN4cute5tupleIJNS5_1CILi128EEENS7_ILi64EEENS7_ILi96EEEEEELi96ENS_6half_tEfNS_4arch4Sm80ELb1ELb0ELb1ELb0ELb1ELb0ELb1ELb1EEENS1_21CollectiveEpilogueFwdINS6_IJS8_SA_S9_EEENS6_IJNS7_ILi1EEESI_SI_EEESC_SE_Li128ELb0ELb1ELb1ELb0EEENS1_30DynamicPersistentTileSchedulerILi128ELi128ELb1ELb1ELb0EEEEEEEEEvNT_6ParamsE)
        /*0044*/ 	.word	0x00000000


	//----- nvinfo : EIATTR_REGCOUNT
	.align		4
.L_22:
        /*0048*/ 	.byte	0x04, 0x2f
        /*004a*/ 	.short	(.L_24 - .L_23)
	.align		4
.L_23:
        /*004c*/ 	.word	index@(_ZN7cutlass13device_kernelIN5flash19enable_sm80_to_sm89INS1_16FlashAttnFwdSm80INS1_25CollectiveMainloopFwdSm80ILi4ELi1ELb0EN4cute5tupleIJNS5_1CILi128EEENS7_ILi48EEENS7_ILi96EEEEEELi96ENS_6half_tEfNS_4arch4Sm80ELb0ELb1ELb1ELb1ELb1ELb1ELb1ELb1EEENS1_21CollectiveEpilogueFwdINS6_IJS8_SA_S9_EEENS6_IJNS7_ILi1EEESI_SI_EEESC_SE_Li128ELb1ELb1ELb1ELb0EEENS1_36VarlenDynamicPersistentTileSchedulerILi128ELi48ELi128ELi128ELb1ELb1ELb0ELb1ELb0ELb1EEEEEEEEEvNT_6ParamsE)
        /*0050*/ 	.word	0x00000004


	//----- nvinfo : EIATTR_FRAME_SIZE
	.align		4
.L_24:
        /*0054*/ 	.byte	0x04, 0x11
        /*0056*/ 	.short	(.L_26 - .L_25)
	.align		4
.L_25:
        /*0058*/ 	.word	index@(_ZN7cutlass13device_kernelIN5flash19enable_sm80_to_sm89INS1_16FlashAttnFwdSm80INS1_25CollectiveMainloopFwdSm80ILi4ELi1ELb0EN4cute5tupleIJNS5_1CILi128EEENS7_ILi48EEENS7_ILi96EEEEEELi96ENS_6half_tEfNS_4arch4Sm80ELb0ELb1ELb1ELb1ELb1ELb1ELb1ELb1EEENS1_21CollectiveEpilogueFwdINS6_IJS8_SA_S9_EEENS6_IJNS7_ILi1EEESI_SI_EEESC_SE_Li128ELb1ELb1ELb1ELb0EEENS1_36VarlenDynamicPersistentTileSchedulerILi128ELi48ELi128ELi128ELb1ELb1ELb0ELb1ELb0ELb1EEEEEEEEEvNT_6ParamsE)
        /*005c*/ 	.word	0x00000000


	//----- nvinfo : EIATTR_REGCOUNT
	.align		4
.L_26:
        /*0060*/ 	.byte	0x04, 0x2f
        /*0062*/ 	.short	(.L_28 - .L_27)
	.align		4
.L_27:
        /*0064*/ 	.word	index@(_ZN7cutlass13device_kernelIN5flash19enable_sm80_to_sm89INS1_16FlashAttnFwdSm80INS1_25CollectiveMainloopFwdSm80ILi4ELi1ELb0EN4cute5tupleIJNS5_1CILi128EEENS7_ILi48EEENS7_ILi96EEEEEELi96ENS_6half_tEfNS_4arch4Sm80ELb0ELb1ELb1ELb1ELb1ELb0ELb1ELb1EEENS1_21CollectiveEpilogueFwdINS6_IJS8_SA_S9_EEENS6_IJNS7_ILi1EEESI_SI_EEESC_SE_Li128ELb1ELb1ELb1ELb0EEENS1_36VarlenDynamicPersistentTileSchedulerILi128ELi48ELi128ELi128ELb1ELb1ELb0ELb1ELb0ELb1EEEEEEEEEvNT_6ParamsE)
        /*0068*/ 	.word	0x00000004


	//----- nvinfo : EIATTR_FRAME_SIZE
	.align		4
.L_28:
        /*006c*/ 	.byte	0x04, 0x11
        /*006e*/ 	.short	(.L_30 - .L_29)
	.align		4
.L_29:
        /*0070*/ 	.word	index@(_ZN7cutlass13device_kernelIN5flash19enable_sm80_to_sm89INS1_16FlashAttnFwdSm80INS1_25CollectiveMainloopFwdSm80ILi4ELi1ELb0EN4cute5tupleIJNS5_1CILi128EEENS7_ILi48EEENS7_ILi96EEEEEELi96ENS_6half_tEfNS_4arch4Sm80ELb0ELb1ELb1ELb1ELb1ELb0ELb1ELb1EEENS1_21CollectiveEpilogueFwdINS6_IJS8_SA_S9_EEENS6_IJNS7_ILi1EEESI_SI_EEESC_SE_Li128ELb1ELb1ELb1ELb0EEENS1_36VarlenDynamicPersistentTileSchedulerILi128ELi48ELi128ELi128ELb1ELb1ELb0ELb1ELb0ELb1EEEEEEEEEvNT_6ParamsE)
        /*0074*/ 	.word	0x00000000


	//----- nvinfo : EIATTR_REGCOUNT
	.align		4
.L_30:
        /*0078*/ 	.byte	0x04, 0x2f
        /*007a*/ 	.short	(.L_32 - .L_31)
	.align		4
.L_31:
        /*007c*/ 	.word	index@(_ZN7cutlass13device_kernelIN5flash19enable_sm80_to_sm89INS1_16FlashAttnFwdSm80INS1_25CollectiveMainloopFwdSm80ILi4ELi1ELb0EN4cute5tupleIJNS5_1CILi128EEENS7_ILi48EEENS7_ILi96EEEEEELi96ENS_6half_tEfNS_4arch4Sm80ELb0ELb1ELb1ELb0ELb1ELb0ELb1ELb1EEENS1_21CollectiveEpilogueFwdINS6_IJS8_SA_S9_EEENS6_IJNS7_ILi1EEESI_SI_EEESC_SE_Li128ELb0ELb1ELb1ELb0EEENS1_19SingleTileSchedulerILb0ELb1ELb1ELi128EEEEEEEEEvNT_6ParamsE)
        /*0080*/ 	.word	0x00000004


	//----- nvinfo : EIATTR_FRAME_SIZE
	.align		4
.L_32:
        /*0084*/ 	.byte	0x04, 0x11
        /*0086*/ 	.short	(.L_34 - .L_33)
	.align		4
.L_33:
        /*0088*/ 	.word	index@(_ZN7cutlass13device_kernelIN5flash19enable_sm80_to_sm89INS1_16FlashAttnFwdSm80INS1_25CollectiveMainloopFwdSm80ILi4ELi1ELb0EN4cute5tupleIJNS5_1CILi128EEENS7_ILi48EEENS7_ILi96EEEEEELi96ENS_6half_tEfNS_4arch4Sm80ELb0ELb1ELb1ELb0ELb1ELb0ELb1ELb1EEENS1_21CollectiveEpilogueFwdINS6_IJS8_SA_S9_EEENS6_IJNS7_ILi1EEESI_SI_EEESC_SE_Li128ELb0ELb1ELb1ELb0EEENS1_19SingleTileSchedulerILb0ELb1ELb1ELi128EEEEEEEEEvNT_6ParamsE)
        /*008c*/ 	.word	0x00000000


	//----- nvinfo : EIATTR_REGCOUNT
	.align		4
.L_34:
        /*0090*/ 	.byte	0x04, 0x2f
        /*0092*/ 	.short	(.L_36 - .L_35)
	.align		4
.L_35:
        /*0094*/ 	.word	index@(_ZN7cutlass13device_kernelIN5flash19enable_sm80_to_sm89INS1_16FlashAttnFwdSm80INS1_25CollectiveMainloopFwdSm80ILi4ELi1ELb0EN4cute5tupleIJNS5_1CILi128EEENS7_ILi48EEENS7_ILi96EEEEEELi96ENS_6half_tEfNS_4arch4Sm80ELb0ELb0ELb1ELb1ELb1ELb1ELb1ELb1EEENS1_21CollectiveEpilogueFwdINS6_IJS8_SA_S9_EEENS6_IJNS7_ILi1EEESI_SI_EEESC_SE_Li128ELb1ELb1ELb1ELb0EEENS1_36VarlenDynamicPersistentTileSchedulerILi128ELi48ELi128ELi128ELb1ELb1ELb0ELb0ELb1ELb1EEEEEEEEEvNT_6ParamsE)
        /*0098*/ 	.word	0x00000004


	//----- nvinfo : EIATTR_FRAME_SIZE
	.align		4
.L_36:
        /*009c*/ 	.byte	0x04, 0x11
        /*009e*/ 	.short	(.L_38 - .L_37)
	.align		4
.L_37:
        /*00a0*/ 	.word	index@(_ZN7cutlass13device_kernelIN5flash19enable_sm80_to_sm89INS1_16FlashAttnFwdSm80INS1_25CollectiveMainloopFwdSm80ILi4ELi1ELb0EN4cute5tupleIJNS5_1CILi128EEENS7_ILi48EEENS7_ILi96EEEEEELi96ENS_6half_tEfNS_4arch4Sm80ELb0ELb0ELb1ELb1ELb1ELb1ELb1ELb1EEENS1_21CollectiveEpilogueFwdINS6_IJS8_SA_S9_EEENS6_IJNS7_ILi1EEESI_SI_EEESC_SE_Li128ELb1ELb1ELb1ELb0EEENS1_36VarlenDynamicPersistentTileSchedulerILi128ELi48ELi128ELi128ELb1ELb1ELb0ELb0ELb1ELb1EEEEEEEEEvNT_6ParamsE)
        /*00a4*/ 	.word	0x00000000


	//----- nvinfo : EIATTR_REGCOUNT
	.align		4
.L_38:
        /*00a8*/ 	.byte	0x04, 0x2f
        /*00aa*/ 	.short	(.L_40 - .L_39)
	.align		4
.L_39:
        /*00ac*/ 	.word	index@(_ZN7cutlass13device_kernelIN5flash19enable_sm80_to_sm89INS1_16FlashAttnFwdSm80INS1_25CollectiveMainloopFwdSm80ILi4ELi1ELb0EN4cute5tupleIJNS5_1CILi128EEENS7_ILi48EEENS7_ILi96EEEEEELi96ENS_6half_tEfNS_4arch4Sm80ELb0ELb0ELb1ELb1ELb1ELb0ELb1ELb1EEENS1_21CollectiveEpilogueFwdINS6_IJS8_SA_S9_EEENS6_IJNS7_ILi1EEESI_SI_EEESC_SE_Li128ELb1ELb1ELb1ELb0EEENS1_36VarlenDynamicPersistentTileSchedulerILi128ELi48ELi128ELi128ELb1ELb1ELb0ELb0ELb1ELb1EEEEEEEEEvNT_6ParamsE)
        /*00b0*/ 	.word	0x00000004


	//----- nvinfo : EIATTR_FRAME_SIZE
	.align		4
.L_40:
        /*00b4*/ 	.byte	0x04, 0x11
        /*00b6*/ 	.short	(.L_42 - .L_41)
	.align		4
.L_41:
        /*00b8*/ 	.word	index@(_ZN7cutlass13device_kernelIN5flash19enable_sm80_to_sm89INS1_16FlashAttnFwdSm80INS1_25CollectiveMainloopFwdSm80ILi4ELi1ELb0EN4cute5tupleIJNS5_1CILi128EEENS7_ILi48EEENS7_ILi96EEEEEELi96ENS_6half_tEfNS_4arch4Sm80ELb0ELb0ELb1ELb1ELb1ELb0ELb1ELb1EEENS1_21CollectiveEpilogueFwdINS6_IJS8_SA_S9_EEENS6_IJNS7_ILi1EEESI_SI_EEESC_SE_Li128ELb1ELb1ELb1ELb0EEENS1_36VarlenDynamicPersistentTileSchedulerILi128ELi48ELi128ELi128ELb1ELb1ELb0ELb0ELb1ELb1EEEEEEEEEvNT_6ParamsE)
        /*00bc*/ 	.word	0x00000000


	//----- nvinfo : EIATTR_REGCOUNT
	.align		4
.L_42:
        /*00c0*/ 	.byte	0x04, 0x2f
        /*00c2*/ 	.short	(.L_44 - .L_43)
	.align		4
.L_43:
        /*00c4*/ 	.word	index@(_ZN7cutlass13device_kernelIN5flash19enable_sm80_to_sm89INS1_16FlashAttnFwdSm80INS1_25CollectiveMainloopFwdSm80ILi4ELi1ELb0EN4cute5tupleIJNS5_1CILi128EEENS7_ILi64EEENS7_ILi96EEEEEELi96ENS_6half_tEfNS_4arch4Sm80ELb0ELb0ELb1ELb0ELb1ELb0ELb1ELb1EEENS1_21CollectiveEpilogueFwdINS6_IJS8_SA_S9_EEENS6_IJNS7_ILi1EEESI_SI_EEESC_SE_Li128ELb0ELb1ELb1ELb0EEENS1_19SingleTileSchedulerILb0ELb1ELb1ELi128EEEEEEEEEvNT_6ParamsE)
        /*00c8*/ 	.word	0x00000004


	//----- nvinfo : EIATTR_FRAME_SIZE
	.align		4
.L_44:
        /*00cc*/ 	.byte	0x04, 0x11
        /*00ce*/ 	.short	(.L_46 - .L_45)
	.align		4
.L_45:
        /*00d0*/ 	.word	index@(_ZN7cutlass13device_kernelIN5flash19enable_sm80_to_sm89INS1_16FlashAttnFwdSm80INS1_25CollectiveMainloopFwdSm80ILi4ELi1ELb0EN4cute5tupleIJNS5_1CILi128EEENS7_ILi64EEENS7_ILi96EEEEEELi96ENS_6half_tEfNS_4arch4Sm80ELb0ELb0ELb1ELb0ELb1ELb0ELb1ELb1EEENS1_21CollectiveEpilogueFwdINS6_IJS8_SA_S9_EEENS6_IJNS7_ILi1EEESI_SI_EEESC_SE_Li128ELb0ELb1ELb1ELb0EEENS1_19SingleTileSchedulerILb0ELb1ELb1ELi128EEEEEEEEEvNT_6ParamsE)
        /*00d4*/ 	.word	0x00000000


	//----- nvinfo : EIATTR_MIN_STACK_SIZE
	.align		4
.L_46:
        /*00d8*/ 	.byte	0x04, 0x12
        /*00da*/ 	.short	(.L_48 - .L_47)
	.align		4
.L_47:
        /*00dc*/ 	.word	index@(_ZN7cutlass13device_kernelIN5flash19enable_sm80_to_sm89INS1_16FlashAttnFwdSm80INS1_25CollectiveMainloopFwdSm80ILi4ELi1ELb0EN4cute5tupleIJNS5_1CILi128EEENS7_ILi64EEENS7_ILi96EEEEEELi96ENS_6half_tEfNS_4arch4Sm80ELb0ELb0ELb1ELb0ELb1ELb0ELb1ELb1EEENS1_21CollectiveEpilogueFwdINS6_IJS8_SA_S9_EEENS6_IJNS7_ILi1EEESI_SI_EEESC_SE_Li128ELb0ELb1ELb1ELb0EEENS1_19SingleTileSchedulerILb0ELb1ELb1ELi128EEEEEEEEEvNT_6ParamsE)
        /*00e0*/ 	.word	0x00000000


	//----- nvinfo : EIATTR_MIN_STACK_SIZE
	.align		4
.L_48:
        /*00e4*/ 	.byte	0x04, 0x12
        /*00e6*/ 	.short	(.L_50 - .L_49)
	.align		4
.L_49:
        /*00e8*/ 	.word	index@(_ZN7cutlass13device_kernelIN5flash19enable_sm80_to_sm89INS1_16FlashAttnFwdSm80INS1_25CollectiveMainloopFwdSm80ILi4ELi1ELb0EN4cute5tupleIJNS5_1CILi128EEENS7_ILi48EEENS7_ILi96EEEEEELi96ENS_6half_tEfNS_4arch4Sm80ELb0ELb0ELb1ELb1ELb1ELb0ELb1ELb1EEENS1_21CollectiveEpilogueFwdINS6_IJS8_SA_S9_EEENS6_IJNS7_ILi1EEESI_SI_EEESC_SE_Li128ELb1ELb1ELb1ELb0EEENS1_36VarlenDynamicPersistentTileSchedulerILi128ELi48ELi128ELi128ELb1ELb1ELb0ELb0ELb1ELb1EEEEEEEEEvNT_6ParamsE)
        /*00ec*/ 	.word	0x00000000


	//----- nvinfo : EIATTR_MIN_STACK_SIZE
	.align		4
.L_50:
        /*00f0*/ 	.byte	0x04, 0x12
        /*00f2*/ 	.short	(.L_52 - .L_51)
	.align		4
.L_51:
        /*00f4*/ 	.word	index@(_ZN7cutlass13device_kernelIN5flash19enable_sm80_to_sm89INS1_16FlashAttnFwdSm80INS1_25CollectiveMainloopFwdSm80ILi4ELi1ELb0EN4cute5tupleIJNS5_1CILi128EEENS7_ILi48EEENS7_ILi96EEEEEELi96ENS_6half_tEfNS_4arch4Sm80ELb0ELb0ELb1ELb1ELb1ELb1ELb1ELb1EEENS1_21CollectiveEpilogueFwdINS6_IJS8_SA_S9_EEENS6_IJNS7_ILi1EEESI_SI_EEESC_SE_Li128ELb1ELb1ELb1ELb0EEENS1_36VarlenDynamicPersistentTileSchedulerILi128ELi48ELi128ELi128ELb1ELb1ELb0ELb0ELb1ELb1EEEEEEEEEvNT_6ParamsE)
        /*00f8*/ 	.word	0x00000000


	//----- nvinfo : EIATTR_MIN_STACK_SIZE
	.align		4
.L_52:
        /*00fc*/ 	.byte	0x04, 0x12
        /*00fe*/ 	.short	(.L_54 - .L_53)
	.align		4
.L_53:
        /*0100*/ 	.word	index@(_ZN7cutlass13device_kernelIN5flash19enable_sm80_to_sm89INS1_16FlashAttnFwdSm80INS1_25CollectiveMainloopFwdSm80ILi4ELi1ELb0EN4cute5tupleIJNS5_1CILi128EEENS7_ILi48EEENS7_ILi96EEEEEELi96ENS_6half_tEfNS_4arch4Sm80ELb0ELb1ELb1ELb0ELb1ELb0ELb1ELb1EEENS1_21CollectiveEpilogueFwdINS6_IJS8_SA_S9_EEENS6_IJNS7_ILi1EEESI_SI_EEESC_SE_Li128ELb0ELb1ELb1ELb0EEENS1_19SingleTileSchedulerILb0ELb1ELb1ELi128EEEEEEEEEvNT_6ParamsE)
        /*0104*/ 	.word	0x00000000


	//----- nvinfo : EIATTR_MIN_STACK_SIZE
	.align		4
.L_54:
        /*0108*/ 	.byte	0x04, 0x12
        /*010a*/ 	.short	(.L_56 - .L_55)
	.align		4
.L_55:
        /*010c*/ 	.word	index@(_ZN7cutlass13device_kernelIN5flash19enable_sm80_to_sm89INS1_16FlashAttnFwdSm80INS1_25CollectiveMainloopFwdSm80ILi4ELi1ELb0EN4cute5tupleIJNS5_1CILi128EEENS7_ILi48EEENS7_ILi96EEEEEELi96ENS_6half_tEfNS_4arch4Sm80ELb0ELb1ELb1ELb1ELb1ELb0ELb1ELb1EEENS1_21CollectiveEpilogueFwdINS6_IJS8_SA_S9_EEENS6_IJNS7_ILi1EEESI_SI_EEESC_SE_Li128ELb1ELb1ELb1ELb0EEENS1_36VarlenDynamicPersistentTileSchedulerILi128ELi48ELi128ELi128ELb1ELb1ELb0ELb1ELb0ELb1EEEEEEEEEvNT_6ParamsE)
        /*0110*/ 	.word	0x00000000


	//----- nvinfo : EIATTR_MIN_STACK_SIZE
	.align		4
.L_56:
        /*0114*/ 	.byte	0x04, 0x12
        /*0116*/ 	.short	(.L_58 - .L_57)
	.align		4
.L_57:
        /*0118*/ 	.word	index@(_ZN7cutlass13device_kernelIN5flash19enable_sm80_to_sm89INS1_16FlashAttnFwdSm80INS1_25CollectiveMainloopFwdSm80ILi4ELi1ELb0EN4cute5tupleIJNS5_1CILi128EEENS7_ILi48EEENS7_ILi96EEEEEELi96ENS_6half_tEfNS_4arch4Sm80ELb0ELb1ELb1ELb1ELb1ELb1ELb1ELb1EEENS1_21CollectiveEpilogueFwdINS6_IJS8_SA_S9_EEENS6_IJNS7_ILi1EEESI_SI_EEESC_SE_Li128ELb1ELb1ELb1ELb0EEENS1_36VarlenDynamicPersistentTileSchedulerILi128ELi48ELi128ELi128ELb1ELb1ELb0ELb1ELb0ELb1EEEEEEEEEvNT_6ParamsE)
        /*011c*/ 	.word	0x00000000


	//----- nvinfo : EIATTR_MIN_STACK_SIZE
	.align		4
.L_58:
        /*0120*/ 	.byte	0x04, 0x12
        /*0122*/ 	.short	(.L_60 - .L_59)
	.align		4
.L_59:
        /*0124*/ 	.word	index@(_ZN7cutlass13device_kernelIN5flash19enable_sm80_to_sm89INS1_16FlashAttnFwdSm80INS1_25CollectiveMainloopFwdSm80ILi4ELi1ELb0EN4cute5tupleIJNS5_1CILi128EEENS7_ILi64EEENS7_ILi96EEEEEELi96ENS_6half_tEfNS_4arch4Sm80ELb1ELb0ELb1ELb0ELb1ELb0ELb1ELb1EEENS1_21CollectiveEpilogueFwdINS6_IJS8_SA_S9_EEENS6_IJNS7_ILi1EEESI_SI_EEESC_SE_Li128ELb0ELb1ELb1ELb0EEENS1_30DynamicPersistentTileSchedulerILi128ELi128ELb1ELb1ELb0EEEEEEEEEvNT_6ParamsE)
        /*0128*/ 	.word	0x00000000


	//----- nvinfo : EIATTR_MIN_STACK_SIZE
	.align		4
.L_60:
        /*012c*/ 	.byte	0x04, 0x12
        /*012e*/ 	.short	(.L_62 - .L_61)
	.align		4
.L_61:
        /*0130*/ 	.word	index@(_ZN7cutlass13device_kernelIN5flash19enable_sm80_to_sm89INS1_16FlashAttnFwdSm80INS1_25CollectiveMainloopFwdSm80ILi4ELi1ELb0EN4cute5tupleIJNS5_1CILi128EEENS7_ILi48EEENS7_ILi96EEEEEELi96ENS_6half_tEfNS_4arch4Sm80ELb1ELb0ELb1ELb1ELb1ELb0ELb1ELb1EEENS1_21CollectiveEpilogueFwdINS6_IJS8_SA_S9_EEENS6_IJNS7_ILi1EEESI_SI_EEESC_SE_Li128ELb1ELb1ELb1ELb0EEENS1_36VarlenDynamicPersistentTileSchedulerILi128ELi48ELi128ELi128ELb1ELb1ELb0ELb1ELb1ELb1EEEEEEEEEvNT_6ParamsE)
        /*0134*/ 	.word	0x00000000


	//----- nvinfo : EIATTR_MIN_STACK_SIZE
	.align		4
.L_62:
        /*0138*/ 	.byte	0x04, 0x12
        /*013a*/ 	.short	(.L_64 - .L_63)
	.align		4
.L_63:
        /*013c*/ 	.word	index@(_ZN7cutlass13device_kernelIN5flash19enable_sm80_to_sm89INS1_16FlashAttnFwdSm80INS1_25CollectiveMainloopFwdSm80ILi4ELi1ELb0EN4cute5tupleIJNS5_1CILi128EEENS7_ILi48EEENS7_ILi96EEEEEELi96ENS_6half_tEfNS_4arch4Sm80ELb1ELb0ELb1ELb1ELb1ELb1ELb1ELb1EEENS1_21CollectiveEpilogueFwdINS6_IJS8_SA_S9_EEENS6_IJNS7_ILi1EEESI_SI_EEESC_SE_Li128ELb1ELb1ELb1ELb0EEENS1_36VarlenDynamicPersistentTileSchedulerILi128ELi48ELi128ELi128ELb1ELb1ELb0ELb1ELb1ELb1EEEEEEEEEvNT_6ParamsE)
        /*0140*/ 	.word	0x00000000
.L_64:


//--------------------- .nv.compat                --------------------------
	.section	.nv.compat,"",@"SHT_CUDA_COMPAT_INFO"
	.align	4
        /*0000*/ 	.byte	0x02, 0x09, 0x01, 0x00, 0x02, 0x02, 0x01, 0x00, 0x02, 0x05, 0x05, 0x00, 0x03, 0x07, 0x01, 0x01
        /*0010*/ 	.byte	0x02, 0x03, 0x00, 0x00, 0x02, 0x06, 0x01, 0x00, 0x04, 0x0b, 0x08, 0x00, 0x00, 0x00, 0x00, 0x00
        /*0020*/ 	.byte	0x00, 0x00, 0x00, 0x00


//--------------------- .nv.info._ZN7cutlass13device_kernelIN5flash19enable_sm80_to_sm89INS1_16FlashAttnFwdSm80INS1_25CollectiveMainloopFwdSm80ILi4ELi1ELb0EN4cute5tupleIJNS5_1CILi128EEENS7_ILi64EEENS7_ILi96EEEEEELi96ENS_6half_tEfNS_4arch4Sm80ELb0ELb0ELb1ELb0ELb1ELb0ELb1ELb1EEENS1_21CollectiveEpilogueFwdINS6_IJS8_SA_S9_EEENS6_IJNS7_ILi1EEESI_SI_EEESC_SE_Li128ELb0ELb1ELb1ELb0EEENS1_19SingleTileSchedulerILb0ELb1ELb1ELi128EEEEEEEEEvNT_6ParamsE --------------------------
	.section	.nv.info._ZN7cutlass13device_kernelIN5flash19enable_sm80_to_sm89INS1_16FlashAttnFwdSm80INS1_25CollectiveMainloopFwdSm80ILi4ELi1ELb0EN4cute5tupleIJNS5_1CILi128EEENS7_ILi64EEENS7_ILi96EEEEEELi96ENS_6half_tEfNS_4arch4Sm80ELb0ELb0ELb1ELb0ELb1ELb0ELb1ELb1EEENS1_21CollectiveEpilogueFwdINS6_IJS8_SA_S9_EEENS6_IJNS7_ILi1EEESI_SI_EEESC_SE_Li128ELb0ELb1ELb1ELb0EEENS1_19SingleTileSchedulerILb0ELb1ELb1ELi128EEEEEEEEEvNT_6ParamsE,"",@"SHT_CUDA_INFO"
	.sectionflags	@""
	.align	4


	//----- nvinfo : EIATTR_CUDA_API_VERSION
	.align		4
        /*0000*/ 	.byte	0x04, 0x37
        /*0002*/ 	.short	(.L_66 - .L_65)
.L_65:
        /*0004*/ 	.word	0x00000082


	//----- nvinfo : EIATTR_KPARAM_INFO
	.align		4
.L_66:
        /*0008*/ 	.byte	0x04, 0x17
        /*000a*/ 	.short	(.L_68 - .L_67)
.L_67:
        /*000c*/ 	.word	0x00000000
        /*0010*/ 	.short	0x0000
        /*0012*/ 	.short	0x0000
        /*0014*/ 	.byte	0x00, 0xf0, 0x61, 0x10


	//----- nvinfo : EIATTR_SPARSE_MMA_MASK
	.align		4
.L_68:
        /*0018*/ 	.byte	0x03, 0x50
        /*001a*/ 	.short	0x0000


	//----- nvinfo : EIATTR_MAXREG_COUNT
	.align		4
        /*001c*/ 	.byte	0x03, 0x1b
        /*001e*/ 	.short	0x00ff


	//----- nvinfo : EIATTR_MERCURY_ISA_VERSION
	.align		4
        /*0020*/ 	.byte	0x03, 0x5f
        /*0022*/ 	.short	0x0101


	//----- nvinfo : EIATTR_EXIT_INSTR_OFFSETS
	.align		4
        /*0024*/ 	.byte	0x04, 0x1c
        /*0026*/ 	.short	(.L_70 - .L_69)


	//   ....[0]....
.L_69:
        /*0028*/ 	.word	0x00000010


	//----- nvinfo : EIATTR_MAX_THREADS
	.align		4
.L_70:
        /*002c*/ 	.byte	0x04, 0x05
        /*002e*/ 	.short	(.L_72 - .L_71)
.L_71:
        /*0030*/ 	.word	0x00000080
        /*0034*/ 	.word	0x00000001
        /*0038*/ 	.word	0x00000001


	//----- nvinfo : EIATTR_CBANK_PARAM_SIZE
	.align		4
.L_72:
        /*003c*/ 	.byte	0x03, 0x19
        /*003e*/ 	.short	0x0418


	//----- nvinfo : EIATTR_PARAM_CBANK
	.align		4
        /*0040*/ 	.byte	0x04, 0x0a
        /*0042*/ 	.short	(.L_74 - .L_73)
	.align		4
.L_73:
        /*0044*/ 	.word	index@(.nv.constant0._ZN7cutlass13device_kernelIN5flash19enable_sm80_to_sm89INS1_16FlashAttnFwdSm80INS1_25CollectiveMainloopFwdSm80ILi4ELi1ELb0EN4cute5tupleIJNS5_1CILi128EEENS7_ILi64EEENS7_ILi96EEEEEELi96ENS_6half_tEfNS_4arch4Sm80ELb0ELb0ELb1ELb0ELb1ELb0ELb1ELb1EEENS1_21CollectiveEpilogueFwdINS6_IJS8_SA_S9_EEENS6_IJNS7_ILi1EEESI_SI_EEESC_SE_Li128ELb0ELb1ELb1ELb0EEENS1_19SingleTileSchedulerILb0ELb1ELb1ELi128EEEEEEEEEvNT_6ParamsE)
        /*0048*/ 	.short	0x0210
        /*004a*/ 	.short	0x0418


	//----- nvinfo : EIATTR_SW_WAR
	.align		4
.L_74:
        /*004c*/ 	.byte	0x04, 0x36
        /*004e*/ 	.short	(.L_76 - .L_75)
.L_75:
        /*0050*/ 	.word	0x00000008
.L_76:


//--------------------- .nv.info._ZN7cutlass13device_kernelIN5flash19enable_sm80_to_sm89INS1_16FlashAttnFwdSm80INS1_25CollectiveMainloopFwdSm80ILi4ELi1ELb0EN4cute5tupleIJNS5_1CILi128EEENS7_ILi48EEENS7_ILi96EEEEEELi96ENS_6half_tEfNS_4arch4Sm80ELb0ELb0ELb1ELb1ELb1ELb0ELb1ELb1EEENS1_21CollectiveEpilogueFwdINS6_IJS8_SA_S9_EEENS6_IJNS7_ILi1EEESI_SI_EEESC_SE_Li128ELb1ELb1ELb1ELb0EEENS1_36VarlenDynamicPersistentTileSchedulerILi128ELi48ELi128ELi128ELb1ELb1ELb0ELb0ELb1ELb1EEEEEEEEEvNT_6ParamsE --------------------------
	.section	.nv.info._ZN7cutlass13device_kernelIN5flash19enable_sm80_to_sm89INS1_16FlashAttnFwdSm80INS1_25CollectiveMainloopFwdSm80ILi4ELi1ELb0EN4cute5tupleIJNS5_1CILi128EEENS7_ILi48EEENS7_ILi96EEEEEELi96ENS_6half_tEfNS_4arch4Sm80ELb0ELb0ELb1ELb1ELb1ELb0ELb1ELb1EEENS1_21CollectiveEpilogueFwdINS6_IJS8_SA_S9_EEENS6_IJNS7_ILi1EEESI_SI_EEESC_SE_Li128ELb1ELb1ELb1ELb0EEENS1_36VarlenDynamicPersistentTileSchedulerILi128ELi48ELi128ELi128ELb1ELb1ELb0ELb0ELb1ELb1EEEEEEEEEvNT_6ParamsE,"",@"SHT_CUDA_INFO"
	.sectionflags	@""
	.align	4


	//----- nvinfo : EIATTR_CUDA_API_VERSION
	.align		4
        /*0000*/ 	.byte	0x04, 0x37
        /*0002*/ 	.short	(.L_78 - .L_77)
.L_77:
        /*0004*/ 	.word	0x00000082


	//----- nvinfo : EIATTR_KPARAM_INFO
	.align		4
.L_78:
        /*0008*/ 	.byte	0x04, 0x17
        /*000a*/ 	.short	(.L_80 - .L_79)
.L_79:
        /*000c*/ 	.word	0x00000000
        /*0010*/ 	.short	0x0000
        /*0012*/ 	.short	0x0000
        /*0014*/ 	.byte	0x00, 0xf0, 0xe1, 0x10


	//----- nvinfo : EIATTR_SPARSE_MMA_MASK
	.align		4
.L_80:
        /*0018*/ 	.byte	0x03, 0x50
        /*001a*/ 	.short	0x0000


	//----- nvinfo : EIATTR_MAXREG_COUNT
	.align		4
        /*001c*/ 	.byte	0x03, 0x1b
        /*001e*/ 	.short	0x00ff


	//----- nvinfo : EIATTR_MERCURY_ISA_VERSION
	.align		4
        /*0020*/ 	.byte	0x03, 0x5f
        /*0022*/ 	.short	0x0101


	//----- nvinfo : EIATTR_EXIT_INSTR_OFFSETS
	.align		4
        /*0024*/ 	.byte	0x04, 0x1c
        /*0026*/ 	.short	(.L_82 - .L_81)


	//   ....[0]....
.L_81:
        /*0028*/ 	.word	0x00000010


	//----- nvinfo : EIATTR_MAX_THREADS
	.align		4
.L_82:
        /*002c*/ 	.byte	0x04, 0x05
        /*002e*/ 	.short	(.L_84 - .L_83)
.L_83:
        /*0030*/ 	.word	0x00000080
        /*0034*/ 	.word	0x00000001
        /*0038*/ 	.word	0x00000001


	//----- nvinfo : EIATTR_CBANK_PARAM_SIZE
	.align		4
.L_84:
        /*003c*/ 	.byte	0x03, 0x19
        /*003e*/ 	.short	0x0438


	//----- nvinfo : EIATTR_PARAM_CBANK
	.align		4
        /*0040*/ 	.byte	0x04, 0x0a
        /*0042*/ 	.short	(.L_86 - .L_85)
	.align		4
.L_85:
        /*0044*/ 	.word	index@(.nv.constant0._ZN7cutlass13device_kernelIN5flash19enable_sm80_to_sm89INS1_16FlashAttnFwdSm80INS1_25CollectiveMainloopFwdSm80ILi4ELi1ELb0EN4cute5tupleIJNS5_1CILi128EEENS7_ILi48EEENS7_ILi96EEEEEELi96ENS_6half_tEfNS_4arch4Sm80ELb0ELb0ELb1ELb1ELb1ELb0ELb1ELb1EEENS1_21CollectiveEpilogueFwdINS6_IJS8_SA_S9_EEENS6_IJNS7_ILi1EEESI_SI_EEESC_SE_Li128ELb1ELb1ELb1ELb0EEENS1_36VarlenDynamicPersistentTileSchedulerILi128ELi48ELi128ELi128ELb1ELb1ELb0ELb0ELb1ELb1EEEEEEEEEvNT_6ParamsE)
        /*0048*/ 	.short	0x0210
        /*004a*/ 	.short	0x0438


	//----- nvinfo : EIATTR_SW_WAR
	.align		4
.L_86:
        /*004c*/ 	.byte	0x04, 0x36
        /*004e*/ 	.short	(.L_88 - .L_87)
.L_87:
        /*0050*/ 	.word	0x00000008
.L_88:


//--------------------- .nv.info._ZN7cutlass13device_kernelIN5flash19enable_sm80_to_sm89INS1_16FlashAttnFwdSm80INS1_25CollectiveMainloopFwdSm80ILi4ELi1ELb0EN4cute5tupleIJNS5_1CILi128EEENS7_ILi48EEENS7_ILi96EEEEEELi96ENS_6half_tEfNS_4arch4Sm80ELb0ELb0ELb1ELb1ELb1ELb1ELb1ELb1EEENS1_21CollectiveEpilogueFwdINS6_IJS8_SA_S9_EEENS6_IJNS7_ILi1EEESI_SI_EEESC_SE_Li128ELb1ELb1ELb1ELb0EEENS1_36VarlenDynamicPersistentTileSchedulerILi128ELi48ELi128ELi128ELb1ELb1ELb0ELb0ELb1ELb1EEEEEEEEEvNT_6ParamsE --------------------------
	.section	.nv.info._ZN7cutlass13device_kernelIN5flash19enable_sm80_to_sm89INS1_16FlashAttnFwdSm80INS1_25CollectiveMainloopFwdSm80ILi4ELi1ELb0EN4cute5tupleIJNS5_1CILi128EEENS7_ILi48EEENS7_ILi96EEEEEELi96ENS_6half_tEfNS_4arch4Sm80ELb0ELb0ELb1ELb1ELb1ELb1ELb1ELb1EEENS1_21CollectiveEpilogueFwdINS6_IJS8_SA_S9_EEENS6_IJNS7_ILi1EEESI_SI_EEESC_SE_Li128ELb1ELb1ELb1ELb0EEENS1_36VarlenDynamicPersistentTileSchedulerILi128ELi48ELi128ELi128ELb1ELb1ELb0ELb0ELb1ELb1EEEEEEEEEvNT_6ParamsE,"",@"SHT_CUDA_INFO"
	.sectionflags	@""
	.align	4


	//----- nvinfo : EIATTR_CUDA_API_VERSION
	.align		4
        /*0000*/ 	.byte	0x04, 0x37
        /*0002*/ 	.short	(.L_90 - .L_89)
.L_89:
        /*0004*/ 	.word	0x00000082


	//----- nvinfo : EIATTR_KPARAM_INFO
	.align		4
.L_90:
        /*0008*/ 	.byte	0x04, 0x17
        /*000a*/ 	.short	(.L_92 - .L_91)
.L_91:
        /*000c*/ 	.word	0x00000000
        /*0010*/ 	.short	0x0000
        /*0012*/ 	.short	0x0000
        /*0014*/ 	.byte	0x00, 0xf0, 0xe1, 0x10


	//----- nvinfo : EIATTR_SPARSE_MMA_MASK
	.align		4
.L_92:
        /*0018*/ 	.byte	0x03, 0x50
        /*001a*/ 	.short	0x0000


	//----- nvinfo : EIATTR_MAXREG_COUNT
	.align		4
        /*001c*/ 	.byte	0x03, 0x1b
        /*001e*/ 	.short	0x00ff


	//----- nvinfo : EIATTR_MERCURY_ISA_VERSION
	.align		4
        /*0020*/ 	.byte	0x03, 0x5f
        /*0022*/ 	.short	0x0101


	//----- nvinfo : EIATTR_EXIT_INSTR_OFFSETS
	.align		4
        /*0024*/ 	.byte	0x04, 0x1c
        /*0026*/ 	.short	(.L_94 - .L_93)


	//   ....[0]....
.L_93:
        /*0028*/ 	.word	0x00000010


	//----- nvinfo : EIATTR_MAX_THREADS
	.align		4
.L_94:
        /*002c*/ 	.byte	0x04, 0x05
        /*002e*/ 	.short	(.L_96 - .L_95)
.L_95:
        /*0030*/ 	.word	0x00000080
        /*0034*/ 	.word	0x00000001
        /*0038*/ 	.word	0x00000001


	//----- nvinfo : EIATTR_CBANK_PARAM_SIZE
	.align		4
.L_96:
        /*003c*/ 	.byte	0x03, 0x19
        /*003e*/ 	.short	0x0438


	//----- nvinfo : EIATTR_PARAM_CBANK
	.align		4
        /*0040*/ 	.byte	0x04, 0x0a
        /*0042*/ 	.short	(.L_98 - .L_97)
	.align		4
.L_97:
        /*0044*/ 	.word	index@(.nv.constant0._ZN7cutlass13device_kernelIN5flash19enable_sm80_to_sm89INS1_16FlashAttnFwdSm80INS1_25CollectiveMainloopFwdSm80ILi4ELi1ELb0EN4cute5tupleIJNS5_1CILi128EEENS7_ILi48EEENS7_ILi96EEEEEELi96ENS_6half_tEfNS_4arch4Sm80ELb0ELb0ELb1ELb1ELb1ELb1ELb1ELb1EEENS1_21CollectiveEpilogueFwdINS6_IJS8_SA_S9_EEENS6_IJNS7_ILi1EEESI_SI_EEESC_SE_Li128ELb1ELb1ELb1ELb0EEENS1_36VarlenDynamicPersistentTileSchedulerILi128ELi48ELi128ELi128ELb1ELb1ELb0ELb0ELb1ELb1EEEEEEEEEvNT_6ParamsE)
        /*0048*/ 	.short	0x0210
        /*004a*/ 	.short	0x0438


	//----- nvinfo : EIATTR_SW_WAR
	.align		4
.L_98:
        /*004c*/ 	.byte	0x04, 0x36
        /*004e*/ 	.short	(.L_100 - .L_99)
.L_99:
        /*0050*/ 	.word	0x00000008
.L_100:


//--------------------- .nv.info._ZN7cutlass13device_kernelIN5flash19enable_sm80_to_sm89INS1_16FlashAttnFwdSm80INS1_25CollectiveMainloopFwdSm80ILi4ELi1ELb0EN4cute5tupleIJNS5_1CILi128EEENS7_ILi48EEENS7_ILi96EEEEEELi96ENS_6half_tEfNS_4arch4Sm80ELb0ELb1ELb1ELb0ELb1ELb0ELb1ELb1EEENS1_21CollectiveEpilogueFwdINS6_IJS8_SA_S9_EEENS6_IJNS7_ILi1EEESI_SI_EEESC_SE_Li128ELb0ELb1ELb1ELb0EEENS1_19SingleTileSchedulerILb0ELb1ELb1ELi128EEEEEEEEEvNT_6ParamsE --------------------------
	.section	.nv.info._ZN7cutlass13device_kernelIN5flash19enable_sm80_to_sm89INS1_16FlashAttnFwdSm80INS1_25CollectiveMainloopFwdSm80ILi4ELi1ELb0EN4cute5tupleIJNS5_1CILi128EEENS7_ILi48EEENS7_ILi96EEEEEELi96ENS_6half_tEfNS_4arch4Sm80ELb0ELb1ELb1ELb0ELb1ELb0ELb1ELb1EEENS1_21CollectiveEpilogueFwdINS6_IJS8_SA_S9_EEENS6_IJNS7_ILi1EEESI_SI_EEESC_SE_Li128ELb0ELb1ELb1ELb0EEENS1_19SingleTileSchedulerILb0ELb1ELb1ELi128EEEEEEEEEvNT_6ParamsE,"",@"SHT_CUDA_INFO"
	.sectionflags	@""
	.align	4


	//----- nvinfo : EIATTR_CUDA_API_VERSION
	.align		4
        /*0000*/ 	.byte	0x04, 0x37
        /*0002*/ 	.short	(.L_102 - .L_101)
.L_101:
        /*0004*/ 	.word	0x00000082


	//----- nvinfo : EIATTR_KPARAM_INFO
	.align		4
.L_102:
        /*0008*/ 	.byte	0x04, 0x17
        /*000a*/ 	.short	(.L_104 - .L_103)
.L_103:
        /*000c*/ 	.word	0x00000000
        /*0010*/ 	.short	0x0000
        /*0012*/ 	.short	0x0000
        /*0014*/ 	.byte	0x00, 0xf0, 0x61, 0x10


	//----- nvinfo : EIATTR_SPARSE_MMA_MASK
	.align		4
.L_104:
        /*0018*/ 	.byte	0x03, 0x50
        /*001a*/ 	.short	0x0000


	//----- nvinfo : EIATTR_MAXREG_COUNT
	.align		4
        /*001c*/ 	.byte	0x03, 0x1b
        /*001e*/ 	.short	0x00ff


	//----- nvinfo : EIATTR_MERCURY_ISA_VERSION
	.align		4
        /*0020*/ 	.byte	0x03, 0x5f
        /*0022*/ 	.short	0x0101


	//----- nvinfo : EIATTR_EXIT_INSTR_OFFSETS
	.align		4
        /*0024*/ 	.byte	0x04, 0x1c
        /*0026*/ 	.short	(.L_106 - .L_105)


	//   ....[0]....
.L_105:
        /*0028*/ 	.word	0x00000010


	//----- nvinfo : EIATTR_MAX_THREADS
	.align		4
.L_106:
        /*002c*/ 	.byte	0x04, 0x05
        /*002e*/ 	.short	(.L_108 - .L_107)
.L_107:
        /*0030*/ 	.word	0x00000080
        /*0034*/ 	.word	0x00000001
        /*0038*/ 	.word	0x00000001


	//----- nvinfo : EIATTR_CBANK_PARAM_SIZE
	.align		4
.L_108:
        /*003c*/ 	.byte	0x03, 0x19
        /*003e*/ 	.short	0x0418


	//----- nvinfo : EIATTR_PARAM_CBANK
	.align		4
        /*0040*/ 	.byte	0x04, 0x0a
        /*0042*/ 	.short	(.L_110 - .L_109)
	.align		4
.L_109:
        /*0044*/ 	.word	index@(.nv.constant0._ZN7cutlass13device_kernelIN5flash19enable_sm80_to_sm89INS1_16FlashAttnFwdSm80INS1_25CollectiveMainloopFwdSm80ILi4ELi1ELb0EN4cute5tupleIJNS5_1CILi128EEENS7_ILi48EEENS7_ILi96EEEEEELi96ENS_6half_tEfNS_4arch4Sm80ELb0ELb1ELb1ELb0ELb1ELb0ELb1ELb1EEENS1_21CollectiveEpilogueFwdINS6_IJS8_SA_S9_EEENS6_IJNS7_ILi1EEESI_SI_EEESC_SE_Li128ELb0ELb1ELb1ELb0EEENS1_19SingleTileSchedulerILb0ELb1ELb1ELi128EEEEEEEEEvNT_6ParamsE)
        /*0048*/ 	.short	0x0210
        /*004a*/ 	.short	0x0418


	//----- nvinfo : EIATTR_SW_WAR
	.align		4
.L_110:
        /*004c*/ 	.byte	0x04, 0x36
        /*004e*/ 	.short	(.L_112 - .L_111)
.L_111:
        /*0050*/ 	.word	0x00000008
.L_112:


//--------------------- .nv.info._ZN7cutlass13device_kernelIN5flash19enable_sm80_to_sm89INS1_16FlashAttnFwdSm80INS1_25CollectiveMainloopFwdSm80ILi4ELi1ELb0EN4cute5tupleIJNS5_1CILi128EEENS7_ILi48EEENS7_ILi96EEEEEELi96ENS_6half_tEfNS_4arch4Sm80ELb0ELb1ELb1ELb1ELb1ELb0ELb1ELb1EEENS1_21CollectiveEpilogueFwdINS6_IJS8_SA_S9_EEENS6_IJNS7_ILi1EEESI_SI_EEESC_SE_Li128ELb1ELb1ELb1ELb0EEENS1_36VarlenDynamicPersistentTileSchedulerILi128ELi48ELi128ELi128ELb1ELb1ELb0ELb1ELb0ELb1EEEEEEEEEvNT_6ParamsE --------------------------
	.section	.nv.info._ZN7cutlass13device_kernelIN5flash19enable_sm80_to_sm89INS1_16FlashAttnFwdSm80INS1_25CollectiveMainloopFwdSm80ILi4ELi1ELb0EN4cute5tupleIJNS5_1CILi128EEENS7_ILi48EEENS7_ILi96EEEEEELi96ENS_6half_tEfNS_4arch4Sm80ELb0ELb1ELb1ELb1ELb1ELb0ELb1ELb1EEENS1_21CollectiveEpilogueFwdINS6_IJS8_SA_S9_EEENS6_IJNS7_ILi1EEESI_SI_EEESC_SE_Li128ELb1ELb1ELb1ELb0EEENS1_36VarlenDynamicPersistentTileSchedulerILi128ELi48ELi128ELi128ELb1ELb1ELb0ELb1ELb0ELb1EEEEEEEEEvNT_6ParamsE,"",@"SHT_CUDA_INFO"
	.sectionflags	@""
	.align	4


	//----- nvinfo : EIATTR_CUDA_API_VERSION
	.align		4
        /*0000*/ 	.byte	0x04, 0x37
        /*0002*/ 	.short	(.L_114 - .L_113)
.L_113:
        /*0004*/ 	.word	0x00000082


	//----- nvinfo : EIATTR_KPARAM_INFO
	.align		4
.L_114:
        /*0008*/ 	.byte	0x04, 0x17
        /*000a*/ 	.short	(.L_116 - .L_115)
.L_115:
        /*000c*/ 	.word	0x00000000
        /*0010*/ 	.short	0x0000
        /*0012*/ 	.short	0x0000
        /*0014*/ 	.byte	0x00, 0xf0, 0xe1, 0x10


	//----- nvinfo : EIATTR_SPARSE_MMA_MASK
	.align		4
.L_116:
        /*0018*/ 	.byte	0x03, 0x50
        /*001a*/ 	.short	0x0000


	//----- nvinfo : EIATTR_MAXREG_COUNT
	.align		4
        /*001c*/ 	.byte	0x03, 0x1b
        /*001e*/ 	.short	0x00ff


	//----- nvinfo : EIATTR_MERCURY_ISA_VERSION
	.align		4
        /*0020*/ 	.byte	0x03, 0x5f
        /*0022*/ 	.short	0x0101


	//----- nvinfo : EIATTR_EXIT_INSTR_OFFSETS
	.align		4
        /*0024*/ 	.byte	0x04, 0x1c
        /*0026*/ 	.short	(.L_118 - .L_117)


	//   ....[0]....
.L_117:
        /*0028*/ 	.word	0x00000010


	//----- nvinfo : EIATTR_MAX_THREADS
	.align		4
.L_118:
        /*002c*/ 	.byte	0x04, 0x05
        /*002e*/ 	.short	(.L_120 - .L_119)
.L_119:
        /*0030*/ 	.word	0x00000080
        /*0034*/ 	.word	0x00000001
        /*0038*/ 	.word	0x00000001


	//----- nvinfo : EIATTR_CBANK_PARAM_SIZE
	.align		4
.L_120:
        /*003c*/ 	.byte	0x03, 0x19
        /*003e*/ 	.short	0x0438


	//----- nvinfo : EIATTR_PARAM_CBANK
	.align		4
        /*0040*/ 	.byte	0x04, 0x0a
        /*0042*/ 	.short	(.L_122 - .L_121)
	.align		4
.L_121:
        /*0044*/ 	.word	index@(.nv.constant0._ZN7cutlass13device_kernelIN5flash19enable_sm80_to_sm89INS1_16FlashAttnFwdSm80INS1_25CollectiveMainloopFwdSm80ILi4ELi1ELb0EN4cute5tupleIJNS5_1CILi128EEENS7_ILi48EEENS7_ILi96EEEEEELi96ENS_6half_tEfNS_4arch4Sm80ELb0ELb1ELb1ELb1ELb1ELb0ELb1ELb1EEENS1_21CollectiveEpilogueFwdINS6_IJS8_SA_S9_EEENS6_IJNS7_ILi1EEESI_SI_EEESC_SE_Li128ELb1ELb1ELb1ELb0EEENS1_36VarlenDynamicPersistentTileSchedulerILi128ELi48ELi128ELi128ELb1ELb1ELb0ELb1ELb0ELb1EEEEEEEEEvNT_6ParamsE)
        /*0048*/ 	.short	0x0210
        /*004a*/ 	.short	0x0438


	//----- nvinfo : EIATTR_SW_WAR
	.align		4
.L_122:
        /*004c*/ 	.byte	0x04, 0x36
        /*004e*/ 	.short	(.L_124 - .L_123)
.L_123:
        /*0050*/ 	.word	0x00000008
.L_124:


//--------------------- .nv.info._ZN7cutlass13device_kernelIN5flash19enable_sm80_to_sm89INS1_16FlashAttnFwdSm80INS1_25CollectiveMainloopFwdSm80ILi4ELi1ELb0EN4cute5tupleIJNS5_1CILi128EEENS7_ILi48EEENS7_ILi96EEEEEELi96ENS_6half_tEfNS_4arch4Sm80ELb0ELb1ELb1ELb1ELb1ELb1ELb1ELb1EEENS1_21CollectiveEpilogueFwdINS6_IJS8_SA_S9_EEENS6_IJNS7_ILi1EEESI_SI_EEESC_SE_Li128ELb1ELb1ELb1ELb0EEENS1_36VarlenDynamicPersistentTileSchedulerILi128ELi48ELi128ELi128ELb1ELb1ELb0ELb1ELb0ELb1EEEEEEEEEvNT_6ParamsE --------------------------
	.section	.nv.info._ZN7cutlass13device_kernelIN5flash19enable_sm80_to_sm89INS1_16FlashAttnFwdSm80INS1_25CollectiveMainloopFwdSm80ILi4ELi1ELb0EN4cute5tupleIJNS5_1CILi128EEENS7_ILi48EEENS7_ILi96EEEEEELi96ENS_6half_tEfNS_4arch4Sm80ELb0ELb1ELb1ELb1ELb1ELb1ELb1ELb1EEENS1_21CollectiveEpilogueFwdINS6_IJS8_SA_S9_EEENS6_IJNS7_ILi1EEESI_SI_EEESC_SE_Li128ELb1ELb1ELb1ELb0EEENS1_36VarlenDynamicPersistentTileSchedulerILi128ELi48ELi128ELi128ELb1ELb1ELb0ELb1ELb0ELb1EEEEEEEEEvNT_6ParamsE,"",@"SHT_CUDA_INFO"
	.sectionflags	@""
	.align	4


	//----- nvinfo : EIATTR_CUDA_API_VERSION
	.align		4
        /*0000*/ 	.byte	0x04, 0x37
        /*0002*/ 	.short	(.L_126 - .L_125)
.L_125:
        /*0004*/ 	.word	0x00000082


	//----- nvinfo : EIATTR_KPARAM_INFO
	.align		4
.L_126:
        /*0008*/ 	.byte	0x04, 0x17
        /*000a*/ 	.short	(.L_128 - .L_127)
.L_127:
        /*000c*/ 	.word	0x00000000
        /*0010*/ 	.short	0x0000
        /*0012*/ 	.short	0x0000
        /*0014*/ 	.byte	0x00, 0xf0, 0xe1, 0x10


	//----- nvinfo : EIATTR_SPARSE_MMA_MASK
	.align		4
.L_128:
        /*0018*/ 	.byte	0x03, 0x50
        /*001a*/ 	.short	0x0000


	//----- nvinfo : EIATTR_MAXREG_COUNT
	.align		4
        /*001c*/ 	.byte	0x03, 0x1b
        /*001e*/ 	.short	0x00ff


	//----- nvinfo : EIATTR_MERCURY_ISA_VERSION
	.align		4
        /*0020*/ 	.byte	0x03, 0x5f
        /*0022*/ 	.short	0x0101


	//----- nvinfo : EIATTR_EXIT_INSTR_OFFSETS
	.align		4
        /*0024*/ 	.byte	0x04, 0x1c
        /*0026*/ 	.short	(.L_130 - .L_129)


	//   ....[0]....
.L_129:
        /*0028*/ 	.word	0x00000010


	//----- nvinfo : EIATTR_MAX_THREADS
	.align		4
.L_130:
        /*002c*/ 	.byte	0x04, 0x05
        /*002e*/ 	.short	(.L_132 - .L_131)
.L_131:
        /*0030*/ 	.word	0x00000080
        /*0034*/ 	.word	0x00000001
        /*0038*/ 	.word	0x00000001


	//----- nvinfo : EIATTR_CBANK_PARAM_SIZE
	.align		4
.L_132:
        /*003c*/ 	.byte	0x03, 0x19
        /*003e*/ 	.short	0x0438


	//----- nvinfo : EIATTR_PARAM_CBANK
	.align		4
        /*0040*/ 	.byte	0x04, 0x0a
        /*0042*/ 	.short	(.L_134 - .L_133)
	.align		4
.L_133:
        /*0044*/ 	.word	index@(.nv.constant0._ZN7cutlass13device_kernelIN5flash19enable_sm80_to_sm89INS1_16FlashAttnFwdSm80INS1_25CollectiveMainloopFwdSm80ILi4ELi1ELb0EN4cute5tupleIJNS5_1CILi128EEENS7_ILi48EEENS7_ILi96EEEEEELi96ENS_6half_tEfNS_4arch4Sm80ELb0ELb1ELb1ELb1ELb1ELb1ELb1ELb1EEENS1_21CollectiveEpilogueFwdINS6_IJS8_SA_S9_EEENS6_IJNS7_ILi1EEESI_SI_EEESC_SE_Li128ELb1ELb1ELb1ELb0EEENS1_36VarlenDynamicPersistentTileSchedulerILi128ELi48ELi128ELi128ELb1ELb1ELb0ELb1ELb0ELb1EEEEEEEEEvNT_6ParamsE)
        /*0048*/ 	.short	0x0210
        /*004a*/ 	.short	0x0438


	//----- nvinfo : EIATTR_SW_WAR
	.align		4
.L_134:
        /*004c*/ 	.byte	0x04, 0x36
        /*004e*/ 	.short	(.L_136 - .L_135)
.L_135:
        /*0050*/ 	.word	0x00000008
.L_136:


//--------------------- .nv.info._ZN7cutlass13device_kernelIN5flash19enable_sm80_to_sm89INS1_16FlashAttnFwdSm80INS1_25CollectiveMainloopFwdSm80ILi4ELi1ELb0EN4cute5tupleIJNS5_1CILi128EEENS7_ILi64EEENS7_ILi96EEEEEELi96ENS_6half_tEfNS_4arch4Sm80ELb1ELb0ELb1ELb0ELb1ELb0ELb1ELb1EEENS1_21CollectiveEpilogueFwdINS6_IJS8_SA_S9_EEENS6_IJNS7_ILi1EEESI_SI_EEESC_SE_Li128ELb0ELb1ELb1ELb0EEENS1_30DynamicPersistentTileSchedulerILi128ELi128ELb1ELb1ELb0EEEEEEEEEvNT_6ParamsE --------------------------
	.section	.nv.info._ZN7cutlass13device_kernelIN5flash19enable_sm80_to_sm89INS1_16FlashAttnFwdSm80INS1_25CollectiveMainloopFwdSm80ILi4ELi1ELb0EN4cute5tupleIJNS5_1CILi128EEENS7_ILi64EEENS7_ILi96EEEEEELi96ENS_6half_tEfNS_4arch4Sm80ELb1ELb0ELb1ELb0ELb1ELb0ELb1ELb1EEENS1_21CollectiveEpilogueFwdINS6_IJS8_SA_S9_EEENS6_IJNS7_ILi1EEESI_SI_EEESC_SE_Li128ELb0ELb1ELb1ELb0EEENS1_30DynamicPersistentTileSchedulerILi128ELi128ELb1ELb1ELb0EEEEEEEEEvNT_6ParamsE,"",@"SHT_CUDA_INFO"
	.sectionflags	@""
	.align	4


	//----- nvinfo : EIATTR_CUDA_API_VERSION
	.align		4
        /*0000*/ 	.byte	0x04, 0x37
        /*0002*/ 	.short	(.L_138 - .L_137)
.L_137:
        /*0004*/ 	.word	0x00000082


	//----- nvinfo : EIATTR_KPARAM_INFO
	.align		4
.L_138:
        /*0008*/ 	.byte	0x04, 0x17
        /*000a*/ 	.short	(.L_140 - .L_139)
.L_139:
        /*000c*/ 	.word	0x00000000
        /*0010*/ 	.short	0x0000
        /*0012*/ 	.short	0x0000
        /*0014*/ 	.byte	0x00, 0xf0, 0xa1, 0x10


	//----- nvinfo : EIATTR_SPARSE_MMA_MASK
	.align		4
.L_140:
        /*0018*/ 	.byte	0x03, 0x50
        /*001a*/ 	.short	0x0000


	//----- nvinfo : EIATTR_MAXREG_COUNT
	.align		4
        /*001c*/ 	.byte	0x03, 0x1b
        /*001e*/ 	.short	0x00ff


	//----- nvinfo : EIATTR_MERCURY_ISA_VERSION
	.align		4
        /*0020*/ 	.byte	0x03, 0x5f
        /*0022*/ 	.short	0x0101


	//----- nvinfo : EIATTR_EXIT_INSTR_OFFSETS
	.align		4
        /*0024*/ 	.byte	0x04, 0x1c
        /*0026*/ 	.short	(.L_142 - .L_141)


	//   ....[0]....
.L_141:
        /*0028*/ 	.word	0x00000010


	//----- nvinfo : EIATTR_MAX_THREADS
	.align		4
.L_142:
        /*002c*/ 	.byte	0x04, 0x05
        /*002e*/ 	.short	(.L_144 - .L_143)
.L_143:
        /*0030*/ 	.word	0x00000080
        /*0034*/ 	.word	0x00000001
        /*0038*/ 	.word	0x00000001


	//----- nvinfo : EIATTR_CBANK_PARAM_SIZE
	.align		4
.L_144:
        /*003c*/ 	.byte	0x03, 0x19
        /*003e*/ 	.short	0x0428


	//----- nvinfo : EIATTR_PARAM_CBANK
	.align		4
        /*0040*/ 	.byte	0x04, 0x0a
        /*0042*/ 	.short	(.L_146 - .L_145)
	.align		4
.L_145:
        /*0044*/ 	.word	index@(.nv.constant0._ZN7cutlass13device_kernelIN5flash19enable_sm80_to_sm89INS1_16FlashAttnFwdSm80INS1_25CollectiveMainloopFwdSm80ILi4ELi1ELb0EN4cute5tupleIJNS5_1CILi128EEENS7_ILi64EEENS7_ILi96EEEEEELi96ENS_6half_tEfNS_4arch4Sm80ELb1ELb0ELb1ELb0ELb1ELb0ELb1ELb1EEENS1_21CollectiveEpilogueFwdINS6_IJS8_SA_S9_EEENS6_IJNS7_ILi1EEESI_SI_EEESC_SE_Li128ELb0ELb1ELb1ELb0EEENS1_30DynamicPersistentTileSchedulerILi128ELi128ELb1ELb1ELb0EEEEEEEEEvNT_6ParamsE)
        /*0048*/ 	.short	0x0210
        /*004a*/ 	.short	0x0428


	//----- nvinfo : EIATTR_SW_WAR
	.align		4
.L_146:
        /*004c*/ 	.byte	0x04, 0x36
        /*004e*/ 	.short	(.L_148 - .L_147)
.L_147:
        /*0050*/ 	.word	0x00000008
.L_148:


//--------------------- .nv.info._ZN7cutlass13device_kernelIN5flash19enable_sm80_to_sm89INS1_16FlashAttnFwdSm80INS1_25CollectiveMainloopFwdSm80ILi4ELi1ELb0EN4cute5tupleIJNS5_1CILi128EEENS7_ILi48EEENS7_ILi96EEEEEELi96ENS_6half_tEfNS_4arch4Sm80ELb1ELb0ELb1ELb1ELb1ELb0ELb1ELb1EEENS1_21CollectiveEpilogueFwdINS6_IJS8_SA_S9_EEENS6_IJNS7_ILi1EEESI_SI_EEESC_SE_Li128ELb1ELb1ELb1ELb0EEENS1_36VarlenDynamicPersistentTileSchedulerILi128ELi48ELi128ELi128ELb1ELb1ELb0ELb1ELb1ELb1EEEEEEEEEvNT_6ParamsE --------------------------
	.section	.nv.info._ZN7cutlass13device_kernelIN5flash19enable_sm80_to_sm89INS1_16FlashAttnFwdSm80INS1_25CollectiveMainloopFwdSm80ILi4ELi1ELb0EN4cute5tupleIJNS5_1CILi128EEENS7_ILi48EEENS7_ILi96EEEEEELi96ENS_6half_tEfNS_4arch4Sm80ELb1ELb0ELb1ELb1ELb1ELb0ELb1ELb1EEENS1_21CollectiveEpilogueFwdINS6_IJS8_SA_S9_EEENS6_IJNS7_ILi1EEESI_SI_EEESC_SE_Li128ELb1ELb1ELb1ELb0EEENS1_36VarlenDynamicPersistentTileSchedulerILi128ELi48ELi128ELi128ELb1ELb1ELb0ELb1ELb1ELb1EEEEEEEEEvNT_6ParamsE,"",@"SHT_CUDA_INFO"
	.sectionflags	@""
	.align	4


	//----- nvinfo : EIATTR_CUDA_API_VERSION
	.align		4
        /*0000*/ 	.byte	0x04, 0x37
        /*0002*/ 	.short	(.L_150 - .L_149)
.L_149:
        /*0004*/ 	.word	0x00000082


	//----- nvinfo : EIATTR_KPARAM_INFO
	.align		4
.L_150:
        /*0008*/ 	.byte	0x04, 0x17
        /*000a*/ 	.short	(.L_152 - .L_151)
.L_151:
        /*000c*/ 	.word	0x00000000
        /*0010*/ 	.short	0x0000
        /*0012*/ 	.short	0x0000
        /*0014*/ 	.byte	0x00, 0xf0, 0xe1, 0x10


	//----- nvinfo : EIATTR_SPARSE_MMA_MASK
	.align		4
.L_152:
        /*0018*/ 	.byte	0x03, 0x50
        /*001a*/ 	.short	0x0000


	//----- nvinfo : EIATTR_MAXREG_COUNT
	.align		4
        /*001c*/ 	.byte	0x03, 0x1b
        /*001e*/ 	.short	0x00ff


	//----- nvinfo : EIATTR_MERCURY_ISA_VERSION
	.align		4
        /*0020*/ 	.byte	0x03, 0x5f
        /*0022*/ 	.short	0x0101


	//----- nvinfo : EIATTR_EXIT_INSTR_OFFSETS
	.align		4
        /*0024*/ 	.byte	0x04, 0x1c
        /*0026*/ 	.short	(.L_154 - .L_153)


	//   ....[0]....
.L_153:
        /*0028*/ 	.word	0x00000010


	//----- nvinfo : EIATTR_MAX_THREADS
	.align		4
.L_154:
        /*002c*/ 	.byte	0x04, 0x05
        /*002e*/ 	.short	(.L_156 - .L_155)
.L_155:
        /*0030*/ 	.word	0x00000080
        /*0034*/ 	.word	0x00000001
        /*0038*/ 	.word	0x00000001


	//----- nvinfo : EIATTR_CBANK_PARAM_SIZE
	.align		4
.L_156:
        /*003c*/ 	.byte	0x03, 0x19
        /*003e*/ 	.short	0x0438


	//----- nvinfo : EIATTR_PARAM_CBANK
	.align		4
        /*0040*/ 	.byte	0x04, 0x0a
        /*0042*/ 	.short	(.L_158 - .L_157)
	.align		4
.L_157:
        /*0044*/ 	.word	index@(.nv.constant0._ZN7cutlass13device_kernelIN5flash19enable_sm80_to_sm89INS1_16FlashAttnFwdSm80INS1_25CollectiveMainloopFwdSm80ILi4ELi1ELb0EN4cute5tupleIJNS5_1CILi128EEENS7_ILi48EEENS7_ILi96EEEEEELi96ENS_6half_tEfNS_4arch4Sm80ELb1ELb0ELb1ELb1ELb1ELb0ELb1ELb1EEENS1_21CollectiveEpilogueFwdINS6_IJS8_SA_S9_EEENS6_IJNS7_ILi1EEESI_SI_EEESC_SE_Li128ELb1ELb1ELb1ELb0EEENS1_36VarlenDynamicPersistentTileSchedulerILi128ELi48ELi128ELi128ELb1ELb1ELb0ELb1ELb1ELb1EEEEEEEEEvNT_6ParamsE)
        /*0048*/ 	.short	0x0210
        /*004a*/ 	.short	0x0438


	//----- nvinfo : EIATTR_SW_WAR
	.align		4
.L_158:
        /*004c*/ 	.byte	0x04, 0x36
        /*004e*/ 	.short	(.L_160 - .L_159)
.L_159:
        /*0050*/ 	.word	0x00000008
.L_160:


//--------------------- .nv.info._ZN7cutlass13device_kernelIN5flash19enable_sm80_to_sm89INS1_16FlashAttnFwdSm80INS1_25CollectiveMainloopFwdSm80ILi4ELi1ELb0EN4cute5tupleIJNS5_1CILi128EEENS7_ILi48EEENS7_ILi96EEEEEELi96ENS_6half_tEfNS_4arch4Sm80ELb1ELb0ELb1ELb1ELb1ELb1ELb1ELb1EEENS1_21CollectiveEpilogueFwdINS6_IJS8_SA_S9_EEENS6_IJNS7_ILi1EEESI_SI_EEESC_SE_Li128ELb1ELb1ELb1ELb0EEENS1_36VarlenDynamicPersistentTileSchedulerILi128ELi48ELi128ELi128ELb1ELb1ELb0ELb1ELb1ELb1EEEEEEEEEvNT_6ParamsE --------------------------
	.section	.nv.info._ZN7cutlass13device_kernelIN5flash19enable_sm80_to_sm89INS1_16FlashAttnFwdSm80INS1_25CollectiveMainloopFwdSm80ILi4ELi1ELb0EN4cute5tupleIJNS5_1CILi128EEENS7_ILi48EEENS7_ILi96EEEEEELi96ENS_6half_tEfNS_4arch4Sm80ELb1ELb0ELb1ELb1ELb1ELb1ELb1ELb1EEENS1_21CollectiveEpilogueFwdINS6_IJS8_SA_S9_EEENS6_IJNS7_ILi1EEESI_SI_EEESC_SE_Li128ELb1ELb1ELb1ELb0EEENS1_36VarlenDynamicPersistentTileSchedulerILi128ELi48ELi128ELi128ELb1ELb1ELb0ELb1ELb1ELb1EEEEEEEEEvNT_6ParamsE,"",@"SHT_CUDA_INFO"
	.sectionflags	@""
	.align	4


	//----- nvinfo : EIATTR_CUDA_API_VERSION
	.align		4
        /*0000*/ 	.byte	0x04, 0x37
        /*0002*/ 	.short	(.L_162 - .L_161)
.L_161:
        /*0004*/ 	.word	0x00000082


	//----- nvinfo : EIATTR_KPARAM_INFO
	.align		4
.L_162:
        /*0008*/ 	.byte	0x04, 0x17
        /*000a*/ 	.short	(.L_164 - .L_163)
.L_163:
        /*000c*/ 	.word	0x00000000
        /*0010*/ 	.short	0x0000
        /*0012*/ 	.short	0x0000
        /*0014*/ 	.byte	0x00, 0xf0, 0xe1, 0x10


	//----- nvinfo : EIATTR_SPARSE_MMA_MASK
	.align		4
.L_164:
        /*0018*/ 	.byte	0x03, 0x50
        /*001a*/ 	.short	0x0000


	//----- nvinfo : EIATTR_MAXREG_COUNT
	.align		4
        /*001c*/ 	.byte	0x03, 0x1b
        /*001e*/ 	.short	0x00ff


	//----- nvinfo : EIATTR_MERCURY_ISA_VERSION
	.align		4
        /*0020*/ 	.byte	0x03, 0x5f
        /*0022*/ 	.short	0x0101


	//----- nvinfo : EIATTR_EXIT_INSTR_OFFSETS
	.align		4
        /*0024*/ 	.byte	0x04, 0x1c
        /*0026*/ 	.short	(.L_166 - .L_165)


	//   ....[0]....
.L_165:
        /*0028*/ 	.word	0x00000010


	//----- nvinfo : EIATTR_MAX_THREADS
	.align		4
.L_166:
        /*002c*/ 	.byte	0x04, 0x05
        /*002e*/ 	.short	(.L_168 - .L_167)
.L_167:
        /*0030*/ 	.word	0x00000080
        /*0034*/ 	.word	0x00000001
        /*0038*/ 	.word	0x00000001


	//----- nvinfo : EIATTR_CBANK_PARAM_SIZE
	.align		4
.L_168:
        /*003c*/ 	.byte	0x03, 0x19
        /*003e*/ 	.short	0x0438


	//----- nvinfo : EIATTR_PARAM_CBANK
	.align		4
        /*0040*/ 	.byte	0x04, 0x0a
        /*0042*/ 	.short	(.L_170 - .L_169)
	.align		4
.L_169:
        /*0044*/ 	.word	index@(.nv.constant0._ZN7cutlass13device_kernelIN5flash19enable_sm80_to_sm89INS1_16FlashAttnFwdSm80INS1_25CollectiveMainloopFwdSm80ILi4ELi1ELb0EN4cute5tupleIJNS5_1CILi128EEENS7_ILi48EEENS7_ILi96EEEEEELi96ENS_6half_tEfNS_4arch4Sm80ELb1ELb0ELb1ELb1ELb1ELb1ELb1ELb1EEENS1_21CollectiveEpilogueFwdINS6_IJS8_SA_S9_EEENS6_IJNS7_ILi1EEESI_SI_EEESC_SE_Li128ELb1ELb1ELb1ELb0EEENS1_36VarlenDynamicPersistentTileSchedulerILi128ELi48ELi128ELi128ELb1ELb1ELb0ELb1ELb1ELb1EEEEEEEEEvNT_6ParamsE)
        /*0048*/ 	.short	0x0210
        /*004a*/ 	.short	0x0438


	//----- nvinfo : EIATTR_SW_WAR
	.align		4
.L_170:
        /*004c*/ 	.byte	0x04, 0x36
        /*004e*/ 	.short	(.L_172 - .L_171)
.L_171:
        /*0050*/ 	.word	0x00000008
.L_172:


//--------------------- .nv.callgraph             --------------------------
	.section	.nv.callgraph,"",@"SHT_CUDA_CALLGRAPH"
	.align	4
	.sectionentsize	8
	.align		4
        /*0000*/ 	.word	0x00000000
	.align		4
        /*0004*/ 	.word	0xffffffff
	.align		4
        /*0008*/ 	.word	0x00000000
	.align		4
        /*000c*/ 	.word	0xfffffffe
	.align		4
        /*0010*/ 	.word	0x00000000
	.align		4
        /*0014*/ 	.word	0xfffffffd
	.align		4
        /*0018*/ 	.word	0x00000000
	.align		4
        /*001c*/ 	.word	0xfffffffc


//--------------------- .nv.constant4             --------------------------
	.section	.nv.constant4,"a",@progbits
	.align	8
	.align		8
.nv.constant4:
        /*0000*/ 	.dword	_ZN85_INTERNAL_b78af6b4_49_flash_fwd_hdim96_fp16_paged_split_softcap_sm80_cu_e763cb1e_37664cuda3std3__45__cpo5beginE
	.align		8
        /*0008*/ 	.dword	_ZN85_INTERNAL_b78af6b4_49_flash_fwd_hdim96_fp16_paged_split_softcap_sm80_cu_e763cb1e_37664cuda3std3__45__cpo3endE
	.align		8
        /*0010*/ 	.dword	_ZN85_INTERNAL_b78af6b4_49_flash_fwd_hdim96_fp16_paged_split_softcap_sm80_cu_e763cb1e_37664cuda3std3__45__cpo6cbeginE
	.align		8
        /*0018*/ 	.dword	_ZN85_INTERNAL_b78af6b4_49_flash_fwd_hdim96_fp16_paged_split_softcap_sm80_cu_e763cb1e_37664cuda3std3__45__cpo4cendE
	.align		8
        /*0020*/ 	.dword	_ZN85_INTERNAL_b78af6b4_49_flash_fwd_hdim96_fp16_paged_split_softcap_sm80_cu_e763cb1e_37664cuda3std3__487_GLOBAL__N__b78af6b4_49_flash_fwd_hdim96_fp16_paged_split_softcap_sm80_cu_e763cb1e_37666ignoreE
	.align		8
        /*0028*/ 	.dword	_ZN85_INTERNAL_b78af6b4_49_flash_fwd_hdim96_fp16_paged_split_softcap_sm80_cu_e763cb1e_37664cuda3std3__419piecewise_constructE
	.align		8
        /*0030*/ 	.dword	_ZN85_INTERNAL_b78af6b4_49_flash_fwd_hdim96_fp16_paged_split_softcap_sm80_cu_e763cb1e_37664cuda3std3__48in_placeE
	.align		8
        /*0038*/ 	.dword	_ZN85_INTERNAL_b78af6b4_49_flash_fwd_hdim96_fp16_paged_split_softcap_sm80_cu_e763cb1e_37664cuda3std6ranges3__45__cpo4swapE
	.align		8
        /*0040*/ 	.dword	_ZN85_INTERNAL_b78af6b4_49_flash_fwd_hdim96_fp16_paged_split_softcap_sm80_cu_e763cb1e_37664cuda3std6ranges3__45__cpo9iter_moveE
	.align		8
        /*0048*/ 	.dword	_ZN85_INTERNAL_b78af6b4_49_flash_fwd_hdim96_fp16_paged_split_softcap_sm80_cu_e763cb1e_37664cute7productE
	.align		8
        /*0050*/ 	.dword	_ZN85_INTERNAL_b78af6b4_49_flash_fwd_hdim96_fp16_paged_split_softcap_sm80_cu_e763cb1e_37664cute1_E


//--------------------- .text._ZN7cutlass13device_kernelIN5flash19enable_sm80_to_sm89INS1_16FlashAttnFwdSm80INS1_25CollectiveMainloopFwdSm80ILi4ELi1ELb0EN4cute5tupleIJNS5_1CILi128EEENS7_ILi64EEENS7_ILi96EEEEEELi96ENS_6half_tEfNS_4arch4Sm80ELb0ELb0ELb1ELb0ELb1ELb0ELb1ELb1EEENS1_21CollectiveEpilogueFwdINS6_IJS8_SA_S9_EEENS6_IJNS7_ILi1EEESI_SI_EEESC_SE_Li128ELb0ELb1ELb1ELb0EEENS1_19SingleTileSchedulerILb0ELb1ELb1ELi128EEEEEEEEEvNT_6ParamsE --------------------------
	.section	.text._ZN7cutlass13device_kernelIN5flash19enable_sm80_to_sm89INS1_16FlashAttnFwdSm80INS1_25CollectiveMainloopFwdSm80ILi4ELi1ELb0EN4cute5tupleIJNS5_1CILi128EEENS7_ILi64EEENS7_ILi96EEEEEELi96ENS_6half_tEfNS_4arch4Sm80ELb0ELb0ELb1ELb0ELb1ELb0ELb1ELb1EEENS1_21CollectiveEpilogueFwdINS6_IJS8_SA_S9_EEENS6_IJNS7_ILi1EEESI_SI_EEESC_SE_Li128ELb0ELb1ELb1ELb0EEENS1_19SingleTileSchedulerILb0ELb1ELb1ELi128EEEEEEEEEvNT_6ParamsE,"ax",@progbits
	.align	128
.text._ZN7cutlass13device_kernelIN5flash19enable_sm80_to_sm89INS1_16FlashAttnFwdSm80INS1_25CollectiveMainloopFwdSm80ILi4ELi1ELb0EN4cute5tupleIJNS5_1CILi128EEENS7_ILi64EEENS7_ILi96EEEEEELi96ENS_6half_tEfNS_4arch4Sm80ELb0ELb0ELb1ELb0ELb1ELb0ELb1ELb1EEENS1_21CollectiveEpilogueFwdINS6_IJS8_SA_S9_EEENS6_IJNS7_ILi1EEESI_SI_EEESC_SE_Li128ELb0ELb1ELb1ELb0EEENS1_19SingleTileSchedulerILb0ELb1ELb1ELi128EEEEEEEEEvNT_6ParamsE:
        .type           _ZN7cutlass13device_kernelIN5flash19enable_sm80_to_sm89INS1_16FlashAttnFwdSm80INS1_25CollectiveMainloopFwdSm80ILi4ELi1ELb0EN4cute5tupleIJNS5_1CILi128EEENS7_ILi64EEENS7_ILi96EEEEEELi96ENS_6half_tEfNS_4arch4Sm80ELb0ELb0ELb1ELb0ELb1ELb0ELb1ELb1EEENS1_21CollectiveEpilogueFwdINS6_IJS8_SA_S9_EEENS6_IJNS7_ILi1EEESI_SI_EEESC_SE_Li128ELb0ELb1ELb1ELb0EEENS1_19SingleTileSchedulerILb0ELb1ELb1ELi128EEEEEEEEEvNT_6ParamsE,@function
        .size           _ZN7cutlass13device_kernelIN5flash19enable_sm80_to_sm89INS1_16FlashAttnFwdSm80INS1_25CollectiveMainloopFwdSm80ILi4ELi1ELb0EN4cute5tupleIJNS5_1CILi128EEENS7_ILi64EEENS7_ILi96EEEEEELi96ENS_6half_tEfNS_4arch4Sm80ELb0ELb0ELb1ELb0ELb1ELb0ELb1ELb1EEENS1_21CollectiveEpilogueFwdINS6_IJS8_SA_S9_EEENS6_IJNS7_ILi1EEESI_SI_EEESC_SE_Li128ELb0ELb1ELb1ELb0EEENS1_19SingleTileSchedulerILb0ELb1ELb1ELi128EEEEEEEEEvNT_6ParamsE,(.L_x_9 - _ZN7cutlass13device_kernelIN5flash19enable_sm80_to_sm89INS1_16FlashAttnFwdSm80INS1_25CollectiveMainloopFwdSm80ILi4ELi1ELb0EN4cute5tupleIJNS5_1CILi128EEENS7_ILi64EEENS7_ILi96EEEEEELi96ENS_6half_tEfNS_4arch4Sm80ELb0ELb0ELb1ELb0ELb1ELb0ELb1ELb1EEENS1_21CollectiveEpilogueFwdINS6_IJS8_SA_S9_EEENS6_IJNS7_ILi1EEESI_SI_EEESC_SE_Li128ELb0ELb1ELb1ELb0EEENS1_19SingleTileSchedulerILb0ELb1ELb1ELi128EEEEEEEEEvNT_6ParamsE)
        .other          _ZN7cutlass13device_kernelIN5flash19enable_sm80_to_sm89INS1_16FlashAttnFwdSm80INS1_25CollectiveMainloopFwdSm80ILi4ELi1ELb0EN4cute5tupleIJNS5_1CILi128EEENS7_ILi64EEENS7_ILi96EEEEEELi96ENS_6half_tEfNS_4arch4Sm80ELb0ELb0ELb1ELb0ELb1ELb0ELb1ELb1EEENS1_21CollectiveEpilogueFwdINS6_IJS8_SA_S9_EEENS6_IJNS7_ILi1EEESI_SI_EEESC_SE_Li128ELb0ELb1ELb1ELb0EEENS1_19SingleTileSchedulerILb0ELb1ELb1ELi128EEEEEEEEEvNT_6ParamsE,@"STO_CUDA_ENTRY STV_DEFAULT"
_ZN7cutlass13device_kernelIN5flash19enable_sm80_to_sm89INS1_16FlashAttnFwdSm80INS1_25CollectiveMainloopFwdSm80ILi4ELi1ELb0EN4cute5tupleIJNS5_1CILi128EEENS7_ILi64EEENS7_ILi96EEEEEELi96ENS_6half_tEfNS_4arch4Sm80ELb0ELb0ELb1ELb0ELb1ELb0ELb1ELb1EEENS1_21CollectiveEpilogueFwdINS6_IJS8_SA_S9_EEENS6_IJNS7_ILi1EEESI_SI_EEESC_SE_Li128ELb0ELb1ELb1ELb0EEENS1_19SingleTileSchedulerILb0ELb1ELb1ELi128EEEEEEEEEvNT_6ParamsE:
[----:B------:R-:W-:Y:S01]  /*0000*/  LDC R1, c[0x0][0x28] ;  /* 0x00000a00ff017b82 */ /* 0x000fe20000000800 */
[----:B------:R-:W-:Y:S05]  /*0010*/  EXIT ;  /* 0x000000000000794d */ /* 0x000fea0003800000 */
.L_x_0:
[----:B------:R-:W-:-:S00]  /*0020*/  BRA `(.L_x_0) ;  /* 0xfffffffc00fc7947 */ /* 0x000fc0000383ffff */
[----:B------:R-:W-:-:S00]  /*0030*/  NOP ;  /* 0x0000000000007918 */ /* 0x000fc00000000000 */
        /* <DEDUP_REMOVED lines=12> */
.L_x_9:


//--------------------- .text._ZN7cutlass13device_kernelIN5flash19enable_sm80_to_sm89INS1_16FlashAttnFwdSm80INS1_25CollectiveMainloopFwdSm80ILi4ELi1ELb0EN4cute5tupleIJNS5_1CILi128EEENS7_ILi48EEENS7_ILi96EEEEEELi96ENS_6half_tEfNS_4arch4Sm80ELb0ELb0ELb1ELb1ELb1ELb0ELb1ELb1EEENS1_21CollectiveEpilogueFwdINS6_IJS8_SA_S9_EEENS6_IJNS7_ILi1EEESI_SI_EEESC_SE_Li128ELb1ELb1ELb1ELb0EEENS1_36VarlenDynamicPersistentTileSchedulerILi128ELi48ELi128ELi128ELb1ELb1ELb0ELb0ELb1ELb1EEEEEEEEEvNT_6ParamsE --------------------------
	.section	.text._ZN7cutlass13device_kernelIN5flash19enable_sm80_to_sm89INS1_16FlashAttnFwdSm80INS1_25CollectiveMainloopFwdSm80ILi4ELi1ELb0EN4cute5tupleIJNS5_1CILi128EEENS7_ILi48EEENS7_ILi96EEEEEELi96ENS_6half_tEfNS_4arch4Sm80ELb0ELb0ELb1ELb1ELb1ELb0ELb1ELb1EEENS1_21CollectiveEpilogueFwdINS6_IJS8_SA_S9_EEENS6_IJNS7_ILi1EEESI_SI_EEESC_SE_Li128ELb1ELb1ELb1ELb0EEENS1_36VarlenDynamicPersistentTileSchedulerILi128ELi48ELi128ELi128ELb1ELb1ELb0ELb0ELb1ELb1EEEEEEEEEvNT_6ParamsE,"ax",@progbits
	.align	128
.text._ZN7cutlass13device_kernelIN5flash19enable_sm80_to_sm89INS1_16FlashAttnFwdSm80INS1_25CollectiveMainloopFwdSm80ILi4ELi1ELb0EN4cute5tupleIJNS5_1CILi128EEENS7_ILi48EEENS7_ILi96EEEEEELi96ENS_6half_tEfNS_4arch4Sm80ELb0ELb0ELb1ELb1ELb1ELb0ELb1ELb1EEENS1_21CollectiveEpilogueFwdINS6_IJS8_SA_S9_EEENS6_IJNS7_ILi1EEESI_SI_EEESC_SE_Li128ELb1ELb1ELb1ELb0EEENS1_36VarlenDynamicPersistentTileSchedulerILi128ELi48ELi128ELi128ELb1ELb1ELb0ELb0ELb1ELb1EEEEEEEEEvNT_6ParamsE:
        .type           _ZN7cutlass13device_kernelIN5flash19enable_sm80_to_sm89INS1_16FlashAttnFwdSm80INS1_25CollectiveMainloopFwdSm80ILi4ELi1ELb0EN4cute5tupleIJNS5_1CILi128EEENS7_ILi48EEENS7_ILi96EEEEEELi96ENS_6half_tEfNS_4arch4Sm80ELb0ELb0ELb1ELb1ELb1ELb0ELb1ELb1EEENS1_21CollectiveEpilogueFwdINS6_IJS8_SA_S9_EEENS6_IJNS7_ILi1EEESI_SI_EEESC_SE_Li128ELb1ELb1ELb1ELb0EEENS1_36VarlenDynamicPersistentTileSchedulerILi128ELi48ELi128ELi128ELb1ELb1ELb0ELb0ELb1ELb1EEEEEEEEEvNT_6ParamsE,@function
        .size           _ZN7cutlass13device_kernelIN5flash19enable_sm80_to_sm89INS1_16FlashAttnFwdSm80INS1_25CollectiveMainloopFwdSm80ILi4ELi1ELb0EN4cute5tupleIJNS5_1CILi128EEENS7_ILi48EEENS7_ILi96EEEEEELi96ENS_6half_tEfNS_4arch4Sm80ELb0ELb0ELb1ELb1ELb1ELb0ELb1ELb1EEENS1_21CollectiveEpilogueFwdINS6_IJS8_SA_S9_EEENS6_IJNS7_ILi1EEESI_SI_EEESC_SE_Li128ELb1ELb1ELb1ELb0EEENS1_36VarlenDynamicPersistentTileSchedulerILi128ELi48ELi128ELi128ELb1ELb1ELb0ELb0ELb1ELb1EEEEEEEEEvNT_6ParamsE,(.L_x_10 - _ZN7cutlass13device_kernelIN5flash19enable_sm80_to_sm89INS1_16FlashAttnFwdSm80INS1_25CollectiveMainloopFwdSm80ILi4ELi1ELb0EN4cute5tupleIJNS5_1CILi128EEENS7_ILi48EEENS7_ILi96EEEEEELi96ENS_6half_tEfNS_4arch4Sm80ELb0ELb0ELb1ELb1ELb1ELb0ELb1ELb1EEENS1_21CollectiveEpilogueFwdINS6_IJS8_SA_S9_EEENS6_IJNS7_ILi1EEESI_SI_EEESC_SE_Li128ELb1ELb1ELb1ELb0EEENS1_36VarlenDynamicPersistentTileSchedulerILi128ELi48ELi128ELi128ELb1ELb1ELb0ELb0ELb1ELb1EEEEEEEEEvNT_6ParamsE)
        .other          _ZN7cutlass13device_kernelIN5flash19enable_sm80_to_sm89INS1_16FlashAttnFwdSm80INS1_25CollectiveMainloopFwdSm80ILi4ELi1ELb0EN4cute5tupleIJNS5_1CILi128EEENS7_ILi48EEENS7_ILi96EEEEEELi96ENS_6half_tEfNS_4arch4Sm80ELb0ELb0ELb1ELb1ELb1ELb0ELb1ELb1EEENS1_21CollectiveEpilogueFwdINS6_IJS8_SA_S9_EEENS6_IJNS7_ILi1EEESI_SI_EEESC_SE_Li128ELb1ELb1ELb1ELb0EEENS1_36VarlenDynamicPersistentTileSchedulerILi128ELi48ELi128ELi128ELb1ELb1ELb0ELb0ELb1ELb1EEEEEEEEEvNT_6ParamsE,@"STO_CUDA_ENTRY STV_DEFAULT"
_ZN7cutlass13device_kernelIN5flash19enable_sm80_to_sm89INS1_16FlashAttnFwdSm80INS1_25CollectiveMainloopFwdSm80ILi4ELi1ELb0EN4cute5tupleIJNS5_1CILi128EEENS7_ILi48EEENS7_ILi96EEEEEELi96ENS_6half_tEfNS_4arch4Sm80ELb0ELb0ELb1ELb1ELb1ELb0ELb1ELb1EEENS1_21CollectiveEpilogueFwdINS6_IJS8_SA_S9_EEENS6_IJNS7_ILi1EEESI_SI_EEESC_SE_Li128ELb1ELb1ELb1ELb0EEENS1_36VarlenDynamicPersistentTileSchedulerILi128ELi48ELi128ELi128ELb1ELb1ELb0ELb0ELb1ELb1EEEEEEEEEvNT_6ParamsE:
[----:B------:R-:W-:Y:S01]  /*0000*/  LDC R1, c[0x0][0x28] ;  /* 0x00000a00ff017b82 */ /* 0x000fe20000000800 */
[----:B------:R-:W-:Y:S05]  /*0010*/  EXIT ;  /* 0x000000000000794d */ /* 0x000fea0003800000 */
.L_x_1:
        /* <DEDUP_REMOVED lines=14> */
.L_x_10:


//--------------------- .text._ZN7cutlass13device_kernelIN5flash19enable_sm80_to_sm89INS1_16FlashAttnFwdSm80INS1_25CollectiveMainloopFwdSm80ILi4ELi1ELb0EN4cute5tupleIJNS5_1CILi128EEENS7_ILi48EEENS7_ILi96EEEEEELi96ENS_6half_tEfNS_4arch4Sm80ELb0ELb0ELb1ELb1ELb1ELb1ELb1ELb1EEENS1_21CollectiveEpilogueFwdINS6_IJS8_SA_S9_EEENS6_IJNS7_ILi1EEESI_SI_EEESC_SE_Li128ELb1ELb1ELb1ELb0EEENS1_36VarlenDynamicPersistentTileSchedulerILi128ELi48ELi128ELi128ELb1ELb1ELb0ELb0ELb1ELb1EEEEEEEEEvNT_6ParamsE --------------------------
	.section	.text._ZN7cutlass13device_kernelIN5flash19enable_sm80_to_sm89INS1_16FlashAttnFwdSm80INS1_25CollectiveMainloopFwdSm80ILi4ELi1ELb0EN4cute5tupleIJNS5_1CILi128EEENS7_ILi48EEENS7_ILi96EEEEEELi96ENS_6half_tEfNS_4arch4Sm80ELb0ELb0ELb1ELb1ELb1ELb1ELb1ELb1EEENS1_21CollectiveEpilogueFwdINS6_IJS8_SA_S9_EEENS6_IJNS7_ILi1EEESI_SI_EEESC_SE_Li128ELb1ELb1ELb1ELb0EEENS1_36VarlenDynamicPersistentTileSchedulerILi128ELi48ELi128ELi128ELb1ELb1ELb0ELb0ELb1ELb1EEEEEEEEEvNT_6ParamsE,"ax",@progbits
	.align	128
.text._ZN7cutlass13device_kernelIN5flash19enable_sm80_to_sm89INS1_16FlashAttnFwdSm80INS1_25CollectiveMainloopFwdSm80ILi4ELi1ELb0EN4cute5tupleIJNS5_1CILi128EEENS7_ILi48EEENS7_ILi96EEEEEELi96ENS_6half_tEfNS_4arch4Sm80ELb0ELb0ELb1ELb1ELb1ELb1ELb1ELb1EEENS1_21CollectiveEpilogueFwdINS6_IJS8_SA_S9_EEENS6_IJNS7_ILi1EEESI_SI_EEESC_SE_Li128ELb1ELb1ELb1ELb0EEENS1_36VarlenDynamicPersistentTileSchedulerILi128ELi48ELi128ELi128ELb1ELb1ELb0ELb0ELb1ELb1EEEEEEEEEvNT_6ParamsE:
        .type           _ZN7cutlass13device_kernelIN5flash19enable_sm80_to_sm89INS1_16FlashAttnFwdSm80INS1_25CollectiveMainloopFwdSm80ILi4ELi1ELb0EN4cute5tupleIJNS5_1CILi128EEENS7_ILi48EEENS7_ILi96EEEEEELi96ENS_6half_tEfNS_4arch4Sm80ELb0ELb0ELb1ELb1ELb1ELb1ELb1ELb1EEENS1_21CollectiveEpilogueFwdINS6_IJS8_SA_S9_EEENS6_IJNS7_ILi1EEESI_SI_EEESC_SE_Li128ELb1ELb1ELb1ELb0EEENS1_36VarlenDynamicPersistentTileSchedulerILi128ELi48ELi128ELi128ELb1ELb1ELb0ELb0ELb1ELb1EEEEEEEEEvNT_6ParamsE,@function
        .size           _ZN7cutlass13device_kernelIN5flash19enable_sm80_to_sm89INS1_16FlashAttnFwdSm80INS1_25CollectiveMainloopFwdSm80ILi4ELi1ELb0EN4cute5tupleIJNS5_1CILi128EEENS7_ILi48EEENS7_ILi96EEEEEELi96ENS_6half_tEfNS_4arch4Sm80ELb0ELb0ELb1ELb1ELb1ELb1ELb1ELb1EEENS1_21CollectiveEpilogueFwdINS6_IJS8_SA_S9_EEENS6_IJNS7_ILi1EEESI_SI_EEESC_SE_Li128ELb1ELb1ELb1ELb0EEENS1_36VarlenDynamicPersistentTileSchedulerILi128ELi48ELi128ELi128ELb1ELb1ELb0ELb0ELb1ELb1EEEEEEEEEvNT_6ParamsE,(.L_x_11 - _ZN7cutlass13device_kernelIN5flash19enable_sm80_to_sm89INS1_16FlashAttnFwdSm80INS1_25CollectiveMainloopFwdSm80ILi4ELi1ELb0EN4cute5tupleIJNS5_1CILi128EEENS7_ILi48EEENS7_ILi96EEEEEELi96ENS_6half_tEfNS_4arch4Sm80ELb0ELb0ELb1ELb1ELb1ELb1ELb1ELb1EEENS1_21CollectiveEpilogueFwdINS6_IJS8_SA_S9_EEENS6_IJNS7_ILi1EEESI_SI_EEESC_SE_Li128ELb1ELb1ELb1ELb0EEENS1_36VarlenDynamicPersistentTileSchedulerILi128ELi48ELi128ELi128ELb1ELb1ELb0ELb0ELb1ELb1EEEEEEEEEvNT_6ParamsE)
        .other          _ZN7cutlass13device_kernelIN5flash19enable_sm80_to_sm89INS1_16FlashAttnFwdSm80INS1_25CollectiveMainloopFwdSm80ILi4ELi1ELb0EN4cute5tupleIJNS5_1CILi128EEENS7_ILi48EEENS7_ILi96EEEEEELi96ENS_6half_tEfNS_4arch4Sm80ELb0ELb0ELb1ELb1ELb1ELb1ELb1ELb1EEENS1_21CollectiveEpilogueFwdINS6_IJS8_SA_S9_EEENS6_IJNS7_ILi1EEESI_SI_EEESC_SE_Li128ELb1ELb1ELb1ELb0EEENS1_36VarlenDynamicPersistentTileSchedulerILi128ELi48ELi128ELi128ELb1ELb1ELb0ELb0ELb1ELb1EEEEEEEEEvNT_6ParamsE,@"STO_CUDA_ENTRY STV_DEFAULT"
_ZN7cutlass13device_kernelIN5flash19enable_sm80_to_sm89INS1_16FlashAttnFwdSm80INS1_25CollectiveMainloopFwdSm80ILi4ELi1ELb0EN4cute5tupleIJNS5_1CILi128EEENS7_ILi48EEENS7_ILi96EEEEEELi96ENS_6half_tEfNS_4arch4Sm80ELb0ELb0ELb1ELb1ELb1ELb1ELb1ELb1EEENS1_21CollectiveEpilogueFwdINS6_IJS8_SA_S9_EEENS6_IJNS7_ILi1EEESI_SI_EEESC_SE_Li128ELb1ELb1ELb1ELb0EEENS1_36VarlenDynamicPersistentTileSchedulerILi128ELi48ELi128ELi128ELb1ELb1ELb0ELb0ELb1ELb1EEEEEEEEEvNT_6ParamsE:
[----:B------:R-:W-:Y:S01]  /*0000*/  LDC R1, c[0x0][0x28] ;  /* 0x00000a00ff017b82 */ /* 0x000fe20000000800 */
[----:B------:R-:W-:Y:S05]  /*0010*/  EXIT ;  /* 0x000000000000794d */ /* 0x000fea0003800000 */
.L_x_2:
        /* <DEDUP_REMOVED lines=14> */
.L_x_11:


//--------------------- .text._ZN7cutlass13device_kernelIN5flash19enable_sm80_to_sm89INS1_16FlashAttnFwdSm80INS1_25CollectiveMainloopFwdSm80ILi4ELi1ELb0EN4cute5tupleIJNS5_1CILi128EEENS7_ILi48EEENS7_ILi96EEEEEELi96ENS_6half_tEfNS_4arch4Sm80ELb0ELb1ELb1ELb0ELb1ELb0ELb1ELb1EEENS1_21CollectiveEpilogueFwdINS6_IJS8_SA_S9_EEENS6_IJNS7_ILi1EEESI_SI_EEESC_SE_Li128ELb0ELb1ELb1ELb0EEENS1_19SingleTileSchedulerILb0ELb1ELb1ELi128EEEEEEEEEvNT_6ParamsE --------------------------
	.section	.text._ZN7cutlass13device_kernelIN5flash19enable_sm80_to_sm89INS1_16FlashAttnFwdSm80INS1_25CollectiveMainloopFwdSm80ILi4ELi1ELb0EN4cute5tupleIJNS5_1CILi128EEENS7_ILi48EEENS7_ILi96EEEEEELi96ENS_6half_tEfNS_4arch4Sm80ELb0ELb1ELb1ELb0ELb1ELb0ELb1ELb1EEENS1_21CollectiveEpilogueFwdINS6_IJS8_SA_S9_EEENS6_IJNS7_ILi1EEESI_SI_EEESC_SE_Li128ELb0ELb1ELb1ELb0EEENS1_19SingleTileSchedulerILb0ELb1ELb1ELi128EEEEEEEEEvNT_6ParamsE,"ax",@progbits
	.align	128
.text._ZN7cutlass13device_kernelIN5flash19enable_sm80_to_sm89INS1_16FlashAttnFwdSm80INS1_25CollectiveMainloopFwdSm80ILi4ELi1ELb0EN4cute5tupleIJNS5_1CILi128EEENS7_ILi48EEENS7_ILi96EEEEEELi96ENS_6half_tEfNS_4arch4Sm80ELb0ELb1ELb1ELb0ELb1ELb0ELb1ELb1EEENS1_21CollectiveEpilogueFwdINS6_IJS8_SA_S9_EEENS6_IJNS7_ILi1EEESI_SI_EEESC_SE_Li128ELb0ELb1ELb1ELb0EEENS1_19SingleTileSchedulerILb0ELb1ELb1ELi128EEEEEEEEEvNT_6ParamsE:
        .type           _ZN7cutlass13device_kernelIN5flash19enable_sm80_to_sm89INS1_16FlashAttnFwdSm80INS1_25CollectiveMainloopFwdSm80ILi4ELi1ELb0EN4cute5tupleIJNS5_1CILi128EEENS7_ILi48EEENS7_ILi96EEEEEELi96ENS_6half_tEfNS_4arch4Sm80ELb0ELb1ELb1ELb0ELb1ELb0ELb1ELb1EEENS1_21CollectiveEpilogueFwdINS6_IJS8_SA_S9_EEENS6_IJNS7_ILi1EEESI_SI_EEESC_SE_Li128ELb0ELb1ELb1ELb0EEENS1_19SingleTileSchedulerILb0ELb1ELb1ELi128EEEEEEEEEvNT_6ParamsE,@function
        .size           _ZN7cutlass13device_kernelIN5flash19enable_sm80_to_sm89INS1_16FlashAttnFwdSm80INS1_25CollectiveMainloopFwdSm80ILi4ELi1ELb0EN4cute5tupleIJNS5_1CILi128EEENS7_ILi48EEENS7_ILi96EEEEEELi96ENS_6half_tEfNS_4arch4Sm80ELb0ELb1ELb1ELb0ELb1ELb0ELb1ELb1EEENS1_21CollectiveEpilogueFwdINS6_IJS8_SA_S9_EEENS6_IJNS7_ILi1EEESI_SI_EEESC_SE_Li128ELb0ELb1ELb1ELb0EEENS1_19SingleTileSchedulerILb0ELb1ELb1ELi128EEEEEEEEEvNT_6ParamsE,(.L_x_12 - _ZN7cutlass13device_kernelIN5flash19enable_sm80_to_sm89INS1_16FlashAttnFwdSm80INS1_25CollectiveMainloopFwdSm80ILi4ELi1ELb0EN4cute5tupleIJNS5_1CILi128EEENS7_ILi48EEENS7_ILi96EEEEEELi96ENS_6half_tEfNS_4arch4Sm80ELb0ELb1ELb1ELb0ELb1ELb0ELb1ELb1EEENS1_21CollectiveEpilogueFwdINS6_IJS8_SA_S9_EEENS6_IJNS7_ILi1EEESI_SI_EEESC_SE_Li128ELb0ELb1ELb1ELb0EEENS1_19SingleTileSchedulerILb0ELb1ELb1ELi128EEEEEEEEEvNT_6ParamsE)
        .other          _ZN7cutlass13device_kernelIN5flash19enable_sm80_to_sm89INS1_16FlashAttnFwdSm80INS1_25CollectiveMainloopFwdSm80ILi4ELi1ELb0EN4cute5tupleIJNS5_1CILi128EEENS7_ILi48EEENS7_ILi96EEEEEELi96ENS_6half_tEfNS_4arch4Sm80ELb0ELb1ELb1ELb0ELb1ELb0ELb1ELb1EEENS1_21CollectiveEpilogueFwdINS6_IJS8_SA_S9_EEENS6_IJNS7_ILi1EEESI_SI_EEESC_SE_Li128ELb0ELb1ELb1ELb0EEENS1_19SingleTileSchedulerILb0ELb1ELb1ELi128EEEEEEEEEvNT_6ParamsE,@"STO_CUDA_ENTRY STV_DEFAULT"
_ZN7cutlass13device_kernelIN5flash19enable_sm80_to_sm89INS1_16FlashAttnFwdSm80INS1_25CollectiveMainloopFwdSm80ILi4ELi1ELb0EN4cute5tupleIJNS5_1CILi128EEENS7_ILi48EEENS7_ILi96EEEEEELi96ENS_6half_tEfNS_4arch4Sm80ELb0ELb1ELb1ELb0ELb1ELb0ELb1ELb1EEENS1_21CollectiveEpilogueFwdINS6_IJS8_SA_S9_EEENS6_IJNS7_ILi1EEESI_SI_EEESC_SE_Li128ELb0ELb1ELb1ELb0EEENS1_19SingleTileSchedulerILb0ELb1ELb1ELi128EEEEEEEEEvNT_6ParamsE:
[----:B------:R-:W-:Y:S01]  /*0000*/  LDC R1, c[0x0][0x28] ;  /* 0x00000a00ff017b82 */ /* 0x000fe20000000800 */
[----:B------:R-:W-:Y:S05]  /*0010*/  EXIT ;  /* 0x000000000000794d */ /* 0x000fea0003800000 */
.L_x_3:
        /* <DEDUP_REMOVED lines=14> */
.L_x_12:


//--------------------- .text._ZN7cutlass13device_kernelIN5flash19enable_sm80_to_sm89INS1_16FlashAttnFwdSm80INS1_25CollectiveMainloopFwdSm80ILi4ELi1ELb0EN4cute5tupleIJNS5_1CILi128EEENS7_ILi48EEENS7_ILi96EEEEEELi96ENS_6half_tEfNS_4arch4Sm80ELb0ELb1ELb1ELb1ELb1ELb0ELb1ELb1EEENS1_21CollectiveEpilogueFwdINS6_IJS8_SA_S9_EEENS6_IJNS7_ILi1EEESI_SI_EEESC_SE_Li128ELb1ELb1ELb1ELb0EEENS1_36VarlenDynamicPersistentTileSchedulerILi128ELi48ELi128ELi128ELb1ELb1ELb0ELb1ELb0ELb1EEEEEEEEEvNT_6ParamsE --------------------------
	.section	.text._ZN7cutlass13device_kernelIN5flash19enable_sm80_to_sm89INS1_16FlashAttnFwdSm80INS1_25CollectiveMainloopFwdSm80ILi4ELi1ELb0EN4cute5tupleIJNS5_1CILi128EEENS7_ILi48EEENS7_ILi96EEEEEELi96ENS_6half_tEfNS_4arch4Sm80ELb0ELb1ELb1ELb1ELb1ELb0ELb1ELb1EEENS1_21CollectiveEpilogueFwdINS6_IJS8_SA_S9_EEENS6_IJNS7_ILi1EEESI_SI_EEESC_SE_Li128ELb1ELb1ELb1ELb0EEENS1_36VarlenDynamicPersistentTileSchedulerILi128ELi48ELi128ELi128ELb1ELb1ELb0ELb1ELb0ELb1EEEEEEEEEvNT_6ParamsE,"ax",@progbits
	.align	128
.text._ZN7cutlass13device_kernelIN5flash19enable_sm80_to_sm89INS1_16FlashAttnFwdSm80INS1_25CollectiveMainloopFwdSm80ILi4ELi1ELb0EN4cute5tupleIJNS5_1CILi128EEENS7_ILi48EEENS7_ILi96EEEEEELi96ENS_6half_tEfNS_4arch4Sm80ELb0ELb1ELb1ELb1ELb1ELb0ELb1ELb1EEENS1_21CollectiveEpilogueFwdINS6_IJS8_SA_S9_EEENS6_IJNS7_ILi1EEESI_SI_EEESC_SE_Li128ELb1ELb1ELb1ELb0EEENS1_36VarlenDynamicPersistentTileSchedulerILi128ELi48ELi128ELi128ELb1ELb1ELb0ELb1ELb0ELb1EEEEEEEEEvNT_6ParamsE:
        .type           _ZN7cutlass13device_kernelIN5flash19enable_sm80_to_sm89INS1_16FlashAttnFwdSm80INS1_25CollectiveMainloopFwdSm80ILi4ELi1ELb0EN4cute5tupleIJNS5_1CILi128EEENS7_ILi48EEENS7_ILi96EEEEEELi96ENS_6half_tEfNS_4arch4Sm80ELb0ELb1ELb1ELb1ELb1ELb0ELb1ELb1EEENS1_21CollectiveEpilogueFwdINS6_IJS8_SA_S9_EEENS6_IJNS7_ILi1EEESI_SI_EEESC_SE_Li128ELb1ELb1ELb1ELb0EEENS1_36VarlenDynamicPersistentTileSchedulerILi128ELi48ELi128ELi128ELb1ELb1ELb0ELb1ELb0ELb1EEEEEEEEEvNT_6ParamsE,@function
        .size           _ZN7cutlass13device_kernelIN5flash19enable_sm80_to_sm89INS1_16FlashAttnFwdSm80INS1_25CollectiveMainloopFwdSm80ILi4ELi1ELb0EN4cute5tupleIJNS5_1CILi128EEENS7_ILi48EEENS7_ILi96EEEEEELi96ENS_6half_tEfNS_4arch4Sm80ELb0ELb1ELb1ELb1ELb1ELb0ELb1ELb1EEENS1_21CollectiveEpilogueFwdINS6_IJS8_SA_S9_EEENS6_IJNS7_ILi1EEESI_SI_EEESC_SE_Li128ELb1ELb1ELb1ELb0EEENS1_36VarlenDynamicPersistentTileSchedulerILi128ELi48ELi128ELi128ELb1ELb1ELb0ELb1ELb0ELb1EEEEEEEEEvNT_6ParamsE,(.L_x_13 - _ZN7cutlass13device_kernelIN5flash19enable_sm80_to_sm89INS1_16FlashAttnFwdSm80INS1_25CollectiveMainloopFwdSm80ILi4ELi1ELb0EN4cute5tupleIJNS5_1CILi128EEENS7_ILi48EEENS7_ILi96EEEEEELi96ENS_6half_tEfNS_4arch4Sm80ELb0ELb1ELb1ELb1ELb1ELb0ELb1ELb1EEENS1_21CollectiveEpilogueFwdINS6_IJS8_SA_S9_EEENS6_IJNS7_ILi1EEESI_SI_EEESC_SE_Li128ELb1ELb1ELb1ELb0EEENS1_36VarlenDynamicPersistentTileSchedulerILi128ELi48ELi128ELi128ELb1ELb1ELb0ELb1ELb0ELb1EEEEEEEEEvNT_6ParamsE)
        .other          _ZN7cutlass13device_kernelIN5flash19enable_sm80_to_sm89INS1_16FlashAttnFwdSm80INS1_25CollectiveMainloopFwdSm80ILi4ELi1ELb0EN4cute5tupleIJNS5_1CILi128EEENS7_ILi48EEENS7_ILi96EEEEEELi96ENS_6half_tEfNS_4arch4Sm80ELb0ELb1ELb1ELb1ELb1ELb0ELb1ELb1EEENS1_21CollectiveEpilogueFwdINS6_IJS8_SA_S9_EEENS6_IJNS7_ILi1EEESI_SI_EEESC_SE_Li128ELb1ELb1ELb1ELb0EEENS1_36VarlenDynamicPersistentTileSchedulerILi128ELi48ELi128ELi128ELb1ELb1ELb0ELb1ELb0ELb1EEEEEEEEEvNT_6ParamsE,@"STO_CUDA_ENTRY STV_DEFAULT"
_ZN7cutlass13device_kernelIN5flash19enable_sm80_to_sm89INS1_16FlashAttnFwdSm80INS1_25CollectiveMainloopFwdSm80ILi4ELi1ELb0EN4cute5tupleIJNS5_1CILi128EEENS7_ILi48EEENS7_ILi96EEEEEELi96ENS_6half_tEfNS_4arch4Sm80ELb0ELb1ELb1ELb1ELb1ELb0ELb1ELb1EEENS1_21CollectiveEpilogueFwdINS6_IJS8_SA_S9_EEENS6_IJNS7_ILi1EEESI_SI_EEESC_SE_Li128ELb1ELb1ELb1ELb0EEENS1_36VarlenDynamicPersistentTileSchedulerILi128ELi48ELi128ELi128ELb1ELb1ELb0ELb1ELb0ELb1EEEEEEEEEvNT_6ParamsE:
[----:B------:R-:W-:Y:S01]  /*0000*/  LDC R1, c[0x0][0x28] ;  /* 0x00000a00ff017b82 */ /* 0x000fe20000000800 */
[----:B------:R-:W-:Y:S05]  /*0010*/  EXIT ;  /* 0x000000000000794d */ /* 0x000fea0003800000 */
.L_x_4:
        /* <DEDUP_REMOVED lines=14> */
.L_x_13:


//--------------------- .text._ZN7cutlass13device_kernelIN5flash19enable_sm80_to_sm89INS1_16FlashAttnFwdSm80INS1_25CollectiveMainloopFwdSm80ILi4ELi1ELb0EN4cute5tupleIJNS5_1CILi128EEENS7_ILi48EEENS7_ILi96EEEEEELi96ENS_6half_tEfNS_4arch4Sm80ELb0ELb1ELb1ELb1ELb1ELb1ELb1ELb1EEENS1_21CollectiveEpilogueFwdINS6_IJS8_SA_S9_EEENS6_IJNS7_ILi1EEESI_SI_EEESC_SE_Li128ELb1ELb1ELb1ELb0EEENS1_36VarlenDynamicPersistentTileSchedulerILi128ELi48ELi128ELi128ELb1ELb1ELb0ELb1ELb0ELb1EEEEEEEEEvNT_6ParamsE --------------------------
	.section	.text._ZN7cutlass13device_kernelIN5flash19enable_sm80_to_sm89INS1_16FlashAttnFwdSm80INS1_25CollectiveMainloopFwdSm80ILi4ELi1ELb0EN4cute5tupleIJNS5_1CILi128EEENS7_ILi48EEENS7_ILi96EEEEEELi96ENS_6half_tEfNS_4arch4Sm80ELb0ELb1ELb1ELb1ELb1ELb1ELb1ELb1EEENS1_21CollectiveEpilogueFwdINS6_IJS8_SA_S9_EEENS6_IJNS7_ILi1EEESI_SI_EEESC_SE_Li128ELb1ELb1ELb1ELb0EEENS1_36VarlenDynamicPersistentTileSchedulerILi128ELi48ELi128ELi128ELb1ELb1ELb0ELb1ELb0ELb1EEEEEEEEEvNT_6ParamsE,"ax",@progbits
	.align	128
.text._ZN7cutlass13device_kernelIN5flash19enable_sm80_to_sm89INS1_16FlashAttnFwdSm80INS1_25CollectiveMainloopFwdSm80ILi4ELi1ELb0EN4cute5tupleIJNS5_1CILi128EEENS7_ILi48EEENS7_ILi96EEEEEELi96ENS_6half_tEfNS_4arch4Sm80ELb0ELb1ELb1ELb1ELb1ELb1ELb1ELb1EEENS1_21CollectiveEpilogueFwdINS6_IJS8_SA_S9_EEENS6_IJNS7_ILi1EEESI_SI_EEESC_SE_Li128ELb1ELb1ELb1ELb0EEENS1_36VarlenDynamicPersistentTileSchedulerILi128ELi48ELi128ELi128ELb1ELb1ELb0ELb1ELb0ELb1EEEEEEEEEvNT_6ParamsE:
        .type           _ZN7cutlass13device_kernelIN5flash19enable_sm80_to_sm89INS1_16FlashAttnFwdSm80INS1_25CollectiveMainloopFwdSm80ILi4ELi1ELb0EN4cute5tupleIJNS5_1CILi128EEENS7_ILi48EEENS7_ILi96EEEEEELi96ENS_6half_tEfNS_4arch4Sm80ELb0ELb1ELb1ELb1ELb1ELb1ELb1ELb1EEENS1_21CollectiveEpilogueFwdINS6_IJS8_SA_S9_EEENS6_IJNS7_ILi1EEESI_SI_EEESC_SE_Li128ELb1ELb1ELb1ELb0EEENS1_36VarlenDynamicPersistentTileSchedulerILi128ELi48ELi128ELi128ELb1ELb1ELb0ELb1ELb0ELb1EEEEEEEEEvNT_6ParamsE,@function
        .size           _ZN7cutlass13device_kernelIN5flash19enable_sm80_to_sm89INS1_16FlashAttnFwdSm80INS1_25CollectiveMainloopFwdSm80ILi4ELi1ELb0EN4cute5tupleIJNS5_1CILi128EEENS7_ILi48EEENS7_ILi96EEEEEELi96ENS_6half_tEfNS_4arch4Sm80ELb0ELb1ELb1ELb1ELb1ELb1ELb1ELb1EEENS1_21CollectiveEpilogueFwdINS6_IJS8_SA_S9_EEENS6_IJNS7_ILi1EEESI_SI_EEESC_SE_Li128ELb1ELb1ELb1ELb0EEENS1_36VarlenDynamicPersistentTileSchedulerILi128ELi48ELi128ELi128ELb1ELb1ELb0ELb1ELb0ELb1EEEEEEEEEvNT_6ParamsE,(.L_x_14 - _ZN7cutlass13device_kernelIN5flash19enable_sm80_to_sm89INS1_16FlashAttnFwdSm80INS1_25CollectiveMainloopFwdSm80ILi4ELi1ELb0EN4cute5tupleIJNS5_1CILi128EEENS7_ILi48EEENS7_ILi96EEEEEELi96ENS_6half_tEfNS_4arch4Sm80ELb0ELb1ELb1ELb1ELb1ELb1ELb1ELb1EEENS1_21CollectiveEpilogueFwdINS6_IJS8_SA_S9_EEENS6_IJNS7_ILi1EEESI_SI_EEESC_SE_Li128ELb1ELb1ELb1ELb0EEENS1_36VarlenDynamicPersistentTileSchedulerILi128ELi48ELi128ELi128ELb1ELb1ELb0ELb1ELb0ELb1EEEEEEEEEvNT_6ParamsE)
        .other          _ZN7cutlass13device_kernelIN5flash19enable_sm80_to_sm89INS1_16FlashAttnFwdSm80INS1_25CollectiveMainloopFwdSm80ILi4ELi1ELb0EN4cute5tupleIJNS5_1CILi128EEENS7_ILi48EEENS7_ILi96EEEEEELi96ENS_6half_tEfNS_4arch4Sm80ELb0ELb1ELb1ELb1ELb1ELb1ELb1ELb1EEENS1_21CollectiveEpilogueFwdINS6_IJS8_SA_S9_EEENS6_IJNS7_ILi1EEESI_SI_EEESC_SE_Li128ELb1ELb1ELb1ELb0EEENS1_36VarlenDynamicPersistentTileSchedulerILi128ELi48ELi128ELi128ELb1ELb1ELb0ELb1ELb0ELb1EEEEEEEEEvNT_6ParamsE,@"STO_CUDA_ENTRY STV_DEFAULT"
_ZN7cutlass13device_kernelIN5flash19enable_sm80_to_sm89INS1_16FlashAttnFwdSm80INS1_25CollectiveMainloopFwdSm80ILi4ELi1ELb0EN4cute5tupleIJNS5_1CILi128EEENS7_ILi48EEENS7_ILi96EEEEEELi96ENS_6half_tEfNS_4arch4Sm80ELb0ELb1ELb1ELb1ELb1ELb1ELb1ELb1EEENS1_21CollectiveEpilogueFwdINS6_IJS8_SA_S9_EEENS6_IJNS7_ILi1EEESI_SI_EEESC_SE_Li128ELb1ELb1ELb1ELb0EEENS1_36VarlenDynamicPersistentTileSchedulerILi128ELi48ELi128ELi128ELb1ELb1ELb0ELb1ELb0ELb1EEEEEEEEEvNT_6ParamsE:
[----:B------:R-:W-:Y:S01]  /*0000*/  LDC R1, c[0x0][0x28] ;  /* 0x00000a00ff017b82 */ /* 0x000fe20000000800 */
[----:B------:R-:W-:Y:S05]  /*0010*/  EXIT ;  /* 0x000000000000794d */ /* 0x000fea0003800000 */
.L_x_5:
        /* <DEDUP_REMOVED lines=14> */
.L_x_14:


//--------------------- .text._ZN7cutlass13device_kernelIN5flash19enable_sm80_to_sm89INS1_16FlashAttnFwdSm80INS1_25CollectiveMainloopFwdSm80ILi4ELi1ELb0EN4cute5tupleIJNS5_1CILi128EEENS7_ILi64EEENS7_ILi96EEEEEELi96ENS_6half_tEfNS_4arch4Sm80ELb1ELb0ELb1ELb0ELb1ELb0ELb1ELb1EEENS1_21CollectiveEpilogueFwdINS6_IJS8_SA_S9_EEENS6_IJNS7_ILi1EEESI_SI_EEESC_SE_Li128ELb0ELb1ELb1ELb0EEENS1_30DynamicPersistentTileSchedulerILi128ELi128ELb1ELb1ELb0EEEEEEEEEvNT_6ParamsE --------------------------
	.section	.text._ZN7cutlass13device_kernelIN5flash19enable_sm80_to_sm89INS1_16FlashAttnFwdSm80INS1_25CollectiveMainloopFwdSm80ILi4ELi1ELb0EN4cute5tupleIJNS5_1CILi128EEENS7_ILi64EEENS7_ILi96EEEEEELi96ENS_6half_tEfNS_4arch4Sm80ELb1ELb0ELb1ELb0ELb1ELb0ELb1ELb1EEENS1_21CollectiveEpilogueFwdINS6_IJS8_SA_S9_EEENS6_IJNS7_ILi1EEESI_SI_EEESC_SE_Li128ELb0ELb1ELb1ELb0EEENS1_30DynamicPersistentTileSchedulerILi128ELi128ELb1ELb1ELb0EEEEEEEEEvNT_6ParamsE,"ax",@progbits
	.align	128
.text._ZN7cutlass13device_kernelIN5flash19enable_sm80_to_sm89INS1_16FlashAttnFwdSm80INS1_25CollectiveMainloopFwdSm80ILi4ELi1ELb0EN4cute5tupleIJNS5_1CILi128EEENS7_ILi64EEENS7_ILi96EEEEEELi96ENS_6half_tEfNS_4arch4Sm80ELb1ELb0ELb1ELb0ELb1ELb0ELb1ELb1EEENS1_21CollectiveEpilogueFwdINS6_IJS8_SA_S9_EEENS6_IJNS7_ILi1EEESI_SI_EEESC_SE_Li128ELb0ELb1ELb1ELb0EEENS1_30DynamicPersistentTileSchedulerILi128ELi128ELb1ELb1ELb0EEEEEEEEEvNT_6ParamsE:
        .type           _ZN7cutlass13device_kernelIN5flash19enable_sm80_to_sm89INS1_16FlashAttnFwdSm80INS1_25CollectiveMainloopFwdSm80ILi4ELi1ELb0EN4cute5tupleIJNS5_1CILi128EEENS7_ILi64EEENS7_ILi96EEEEEELi96ENS_6half_tEfNS_4arch4Sm80ELb1ELb0ELb1ELb0ELb1ELb0ELb1ELb1EEENS1_21CollectiveEpilogueFwdINS6_IJS8_SA_S9_EEENS6_IJNS7_ILi1EEESI_SI_EEESC_SE_Li128ELb0ELb1ELb1ELb0EEENS1_30DynamicPersistentTileSchedulerILi128ELi128ELb1ELb1ELb0EEEEEEEEEvNT_6ParamsE,@function
        .size           _ZN7cutlass13device_kernelIN5flash19enable_sm80_to_sm89INS1_16FlashAttnFwdSm80INS1_25CollectiveMainloopFwdSm80ILi4ELi1ELb0EN4cute5tupleIJNS5_1CILi128EEENS7_ILi64EEENS7_ILi96EEEEEELi96ENS_6half_tEfNS_4arch4Sm80ELb1ELb0ELb1ELb0ELb1ELb0ELb1ELb1EEENS1_21CollectiveEpilogueFwdINS6_IJS8_SA_S9_EEENS6_IJNS7_ILi1EEESI_SI_EEESC_SE_Li128ELb0ELb1ELb1ELb0EEENS1_30DynamicPersistentTileSchedulerILi128ELi128ELb1ELb1ELb0EEEEEEEEEvNT_6ParamsE,(.L_x_15 - _ZN7cutlass13device_kernelIN5flash19enable_sm80_to_sm89INS1_16FlashAttnFwdSm80INS1_25CollectiveMainloopFwdSm80ILi4ELi1ELb0EN4cute5tupleIJNS5_1CILi128EEENS7_ILi64EEENS7_ILi96EEEEEELi96ENS_6half_tEfNS_4arch4Sm80ELb1ELb0ELb1ELb0ELb1ELb0ELb1ELb1EEENS1_21CollectiveEpilogueFwdINS6_IJS8_SA_S9_EEENS6_IJNS7_ILi1EEESI_SI_EEESC_SE_Li128ELb0ELb1ELb1ELb0EEENS1_30DynamicPersistentTileSchedulerILi128ELi128ELb1ELb1ELb0EEEEEEEEEvNT_6ParamsE)
        .other          _ZN7cutlass13device_kernelIN5flash19enable_sm80_to_sm89INS1_16FlashAttnFwdSm80INS1_25CollectiveMainloopFwdSm80ILi4ELi1ELb0EN4cute5tupleIJNS5_1CILi128EEENS7_ILi64EEENS7_ILi96EEEEEELi96ENS_6half_tEfNS_4arch4Sm80ELb1ELb0ELb1ELb0ELb1ELb0ELb1ELb1EEENS1_21CollectiveEpilogueFwdINS6_IJS8_SA_S9_EEENS6_IJNS7_ILi1EEESI_SI_EEESC_SE_Li128ELb0ELb1ELb1ELb0EEENS1_30DynamicPersistentTileSchedulerILi128ELi128ELb1ELb1ELb0EEEEEEEEEvNT_6ParamsE,@"STO_CUDA_ENTRY STV_DEFAULT"
_ZN7cutlass13device_kernelIN5flash19enable_sm80_to_sm89INS1_16FlashAttnFwdSm80INS1_25CollectiveMainloopFwdSm80ILi4ELi1ELb0EN4cute5tupleIJNS5_1CILi128EEENS7_ILi64EEENS7_ILi96EEEEEELi96ENS_6half_tEfNS_4arch4Sm80ELb1ELb0ELb1ELb0ELb1ELb0ELb1ELb1EEENS1_21CollectiveEpilogueFwdINS6_IJS8_SA_S9_EEENS6_IJNS7_ILi1EEESI_SI_EEESC_SE_Li128ELb0ELb1ELb1ELb0EEENS1_30DynamicPersistentTileSchedulerILi128ELi128ELb1ELb1ELb0EEEEEEEEEvNT_6ParamsE:
[----:B------:R-:W-:Y:S01]  /*0000*/  LDC R1, c[0x0][0x28] ;  /* 0x00000a00ff017b82 */ /* 0x000fe20000000800 */
[----:B------:R-:W-:Y:S05]  /*0010*/  EXIT ;  /* 0x000000000000794d */ /* 0x000fea0003800000 */
.L_x_6:
        /* <DEDUP_REMOVED lines=14> */
.L_x_15:


//--------------------- .text._ZN7cutlass13device_kernelIN5flash19enable_sm80_to_sm89INS1_16FlashAttnFwdSm80INS1_25CollectiveMainloopFwdSm80ILi4ELi1ELb0EN4cute5tupleIJNS5_1CILi128EEENS7_ILi48EEENS7_ILi96EEEEEELi96ENS_6half_tEfNS_4arch4Sm80ELb1ELb0ELb1ELb1ELb1ELb0ELb1ELb1EEENS1_21CollectiveEpilogueFwdINS6_IJS8_SA_S9_EEENS6_IJNS7_ILi1EEESI_SI_EEESC_SE_Li128ELb1ELb1ELb1ELb0EEENS1_36VarlenDynamicPersistentTileSchedulerILi128ELi48ELi128ELi128ELb1ELb1ELb0ELb1ELb1ELb1EEEEEEEEEvNT_6ParamsE --------------------------
	.section	.text._ZN7cutlass13device_kernelIN5flash19enable_sm80_to_sm89INS1_16FlashAttnFwdSm80INS1_25CollectiveMainloopFwdSm80ILi4ELi1ELb0EN4cute5tupleIJNS5_1CILi128EEENS7_ILi48EEENS7_ILi96EEEEEELi96ENS_6half_tEfNS_4arch4Sm80ELb1ELb0ELb1ELb1ELb1ELb0ELb1ELb1EEENS1_21CollectiveEpilogueFwdINS6_IJS8_SA_S9_EEENS6_IJNS7_ILi1EEESI_SI_EEESC_SE_Li128ELb1ELb1ELb1ELb0EEENS1_36VarlenDynamicPersistentTileSchedulerILi128ELi48ELi128ELi128ELb1ELb1ELb0ELb1ELb1ELb1EEEEEEEEEvNT_6ParamsE,"ax",@progbits
	.align	128
.text._ZN7cutlass13device_kernelIN5flash19enable_sm80_to_sm89INS1_16FlashAttnFwdSm80INS1_25CollectiveMainloopFwdSm80ILi4ELi1ELb0EN4cute5tupleIJNS5_1CILi128EEENS7_ILi48EEENS7_ILi96EEEEEELi96ENS_6half_tEfNS_4arch4Sm80ELb1ELb0ELb1ELb1ELb1ELb0ELb1ELb1EEENS1_21CollectiveEpilogueFwdINS6_IJS8_SA_S9_EEENS6_IJNS7_ILi1EEESI_SI_EEESC_SE_Li128ELb1ELb1ELb1ELb0EEENS1_36VarlenDynamicPersistentTileSchedulerILi128ELi48ELi128ELi128ELb1ELb1ELb0ELb1ELb1ELb1EEEEEEEEEvNT_6ParamsE:
        .type           _ZN7cutlass13device_kernelIN5flash19enable_sm80_to_sm89INS1_16FlashAttnFwdSm80INS1_25CollectiveMainloopFwdSm80ILi4ELi1ELb0EN4cute5tupleIJNS5_1CILi128EEENS7_ILi48EEENS7_ILi96EEEEEELi96ENS_6half_tEfNS_4arch4Sm80ELb1ELb0ELb1ELb1ELb1ELb0ELb1ELb1EEENS1_21CollectiveEpilogueFwdINS6_IJS8_SA_S9_EEENS6_IJNS7_ILi1EEESI_SI_EEESC_SE_Li128ELb1ELb1ELb1ELb0EEENS1_36VarlenDynamicPersistentTileSchedulerILi128ELi48ELi128ELi128ELb1ELb1ELb0ELb1ELb1ELb1EEEEEEEEEvNT_6ParamsE,@function
        .size           _ZN7cutlass13device_kernelIN5flash19enable_sm80_to_sm89INS1_16FlashAttnFwdSm80INS1_25CollectiveMainloopFwdSm80ILi4ELi1ELb0EN4cute5tupleIJNS5_1CILi128EEENS7_ILi48EEENS7_ILi96EEEEEELi96ENS_6half_tEfNS_4arch4Sm80ELb1ELb0ELb1ELb1ELb1ELb0ELb1ELb1EEENS1_21CollectiveEpilogueFwdINS6_IJS8_SA_S9_EEENS6_IJNS7_ILi1EEESI_SI_EEESC_SE_Li128ELb1ELb1ELb1ELb0EEENS1_36VarlenDynamicPersistentTileSchedulerILi128ELi48ELi128ELi128ELb1ELb1ELb0ELb1ELb1ELb1EEEEEEEEEvNT_6ParamsE,(.L_x_16 - _ZN7cutlass13device_kernelIN5flash19enable_sm80_to_sm89INS1_16FlashAttnFwdSm80INS1_25CollectiveMainloopFwdSm80ILi4ELi1ELb0EN4cute5tupleIJNS5_1CILi128EEENS7_ILi48EEENS7_ILi96EEEEEELi96ENS_6half_tEfNS_4arch4Sm80ELb1ELb0ELb1ELb1ELb1ELb0ELb1ELb1EEENS1_21CollectiveEpilogueFwdINS6_IJS8_SA_S9_EEENS6_IJNS7_ILi1EEESI_SI_EEESC_SE_Li128ELb1ELb1ELb1ELb0EEENS1_36VarlenDynamicPersistentTileSchedulerILi128ELi48ELi128ELi128ELb1ELb1ELb0ELb1ELb1ELb1EEEEEEEEEvNT_6ParamsE)
        .other          _ZN7cutlass13device_kernelIN5flash19enable_sm80_to_sm89INS1_16FlashAttnFwdSm80INS1_25CollectiveMainloopFwdSm80ILi4ELi1ELb0EN4cute5tupleIJNS5_1CILi128EEENS7_ILi48EEENS7_ILi96EEEEEELi96ENS_6half_tEfNS_4arch4Sm80ELb1ELb0ELb1ELb1ELb1ELb0ELb1ELb1EEENS1_21CollectiveEpilogueFwdINS6_IJS8_SA_S9_EEENS6_IJNS7_ILi1EEESI_SI_EEESC_SE_Li128ELb1ELb1ELb1ELb0EEENS1_36VarlenDynamicPersistentTileSchedulerILi128ELi48ELi128ELi128ELb1ELb1ELb0ELb1ELb1ELb1EEEEEEEEEvNT_6ParamsE,@"STO_CUDA_ENTRY STV_DEFAULT"
_ZN7cutlass13device_kernelIN5flash19enable_sm80_to_sm89INS1_16FlashAttnFwdSm80INS1_25CollectiveMainloopFwdSm80ILi4ELi1ELb0EN4cute5tupleIJNS5_1CILi128EEENS7_ILi48EEENS7_ILi96EEEEEELi96ENS_6half_tEfNS_4arch4Sm80ELb1ELb0ELb1ELb1ELb1ELb0ELb1ELb1EEENS1_21CollectiveEpilogueFwdINS6_IJS8_SA_S9_EEENS6_IJNS7_ILi1EEESI_SI_EEESC_SE_Li128ELb1ELb1ELb1ELb0EEENS1_36VarlenDynamicPersistentTileSchedulerILi128ELi48ELi128ELi128ELb1ELb1ELb0ELb1ELb1ELb1EEEEEEEEEvNT_6ParamsE:
[----:B------:R-:W-:Y:S01]  /*0000*/  LDC R1, c[0x0][0x28] ;  /* 0x00000a00ff017b82 */ /* 0x000fe20000000800 */
[----:B------:R-:W-:Y:S05]  /*0010*/  EXIT ;  /* 0x000000000000794d */ /* 0x000fea0003800000 */
.L_x_7:
        /* <DEDUP_REMOVED lines=14> */
.L_x_16:


//--------------------- .text._ZN7cutlass13device_kernelIN5flash19enable_sm80_to_sm89INS1_16FlashAttnFwdSm80INS1_25CollectiveMainloopFwdSm80ILi4ELi1ELb0EN4cute5tupleIJNS5_1CILi128EEENS7_ILi48EEENS7_ILi96EEEEEELi96ENS_6half_tEfNS_4arch4Sm80ELb1ELb0ELb1ELb1ELb1ELb1ELb1ELb1EEENS1_21CollectiveEpilogueFwdINS6_IJS8_SA_S9_EEENS6_IJNS7_ILi1EEESI_SI_EEESC_SE_Li128ELb1ELb1ELb1ELb0EEENS1_36VarlenDynamicPersistentTileSchedulerILi128ELi48ELi128ELi128ELb1ELb1ELb0ELb1ELb1ELb1EEEEEEEEEvNT_6ParamsE --------------------------
	.section	.text._ZN7cutlass13device_kernelIN5flash19enable_sm80_to_sm89INS1_16FlashAttnFwdSm80INS1_25CollectiveMainloopFwdSm80ILi4ELi1ELb0EN4cute5tupleIJNS5_1CILi128EEENS7_ILi48EEENS7_ILi96EEEEEELi96ENS_6half_tEfNS_4arch4Sm80ELb1ELb0ELb1ELb1ELb1ELb1ELb1ELb1EEENS1_21CollectiveEpilogueFwdINS6_IJS8_SA_S9_EEENS6_IJNS7_ILi1EEESI_SI_EEESC_SE_Li128ELb1ELb1ELb1ELb0EEENS1_36VarlenDynamicPersistentTileSchedulerILi128ELi48ELi128ELi128ELb1ELb1ELb0ELb1ELb1ELb1EEEEEEEEEvNT_6ParamsE,"ax",@progbits
	.align	128
.text._ZN7cutlass13device_kernelIN5flash19enable_sm80_to_sm89INS1_16FlashAttnFwdSm80INS1_25CollectiveMainloopFwdSm80ILi4ELi1ELb0EN4cute5tupleIJNS5_1CILi128EEENS7_ILi48EEENS7_ILi96EEEEEELi96ENS_6half_tEfNS_4arch4Sm80ELb1ELb0ELb1ELb1ELb1ELb1ELb1ELb1EEENS1_21CollectiveEpilogueFwdINS6_IJS8_SA_S9_EEENS6_IJNS7_ILi1EEESI_SI_EEESC_SE_Li128ELb1ELb1ELb1ELb0EEENS1_36VarlenDynamicPersistentTileSchedulerILi128ELi48ELi128ELi128ELb1ELb1ELb0ELb1ELb1ELb1EEEEEEEEEvNT_6ParamsE:
        .type           _ZN7cutlass13device_kernelIN5flash19enable_sm80_to_sm89INS1_16FlashAttnFwdSm80INS1_25CollectiveMainloopFwdSm80ILi4ELi1ELb0EN4cute5tupleIJNS5_1CILi128EEENS7_ILi48EEENS7_ILi96EEEEEELi96ENS_6half_tEfNS_4arch4Sm80ELb1ELb0ELb1ELb1ELb1ELb1ELb1ELb1EEENS1_21CollectiveEpilogueFwdINS6_IJS8_SA_S9_EEENS6_IJNS7_ILi1EEESI_SI_EEESC_SE_Li128ELb1ELb1ELb1ELb0EEENS1_36VarlenDynamicPersistentTileSchedulerILi128ELi48ELi128ELi128ELb1ELb1ELb0ELb1ELb1ELb1EEEEEEEEEvNT_6ParamsE,@function
        .size           _ZN7cutlass13device_kernelIN5flash19enable_sm80_to_sm89INS1_16FlashAttnFwdSm80INS1_25CollectiveMainloopFwdSm80ILi4ELi1ELb0EN4cute5tupleIJNS5_1CILi128EEENS7_ILi48EEENS7_ILi96EEEEEELi96ENS_6half_tEfNS_4arch4Sm80ELb1ELb0ELb1ELb1ELb1ELb1ELb1ELb1EEENS1_21CollectiveEpilogueFwdINS6_IJS8_SA_S9_EEENS6_IJNS7_ILi1EEESI_SI_EEESC_SE_Li128ELb1ELb1ELb1ELb0EEENS1_36VarlenDynamicPersistentTileSchedulerILi128ELi48ELi128ELi128ELb1ELb1ELb0ELb1ELb1ELb1EEEEEEEEEvNT_6ParamsE,(.L_x_17 - _ZN7cutlass13device_kernelIN5flash19enable_sm80_to_sm89INS1_16FlashAttnFwdSm80INS1_25CollectiveMainloopFwdSm80ILi4ELi1ELb0EN4cute5tupleIJNS5_1CILi128EEENS7_ILi48EEENS7_ILi96EEEEEELi96ENS_6half_tEfNS_4arch4Sm80ELb1ELb0ELb1ELb1ELb1ELb1ELb1ELb1EEENS1_21CollectiveEpilogueFwdINS6_IJS8_SA_S9_EEENS6_IJNS7_ILi1EEESI_SI_EEESC_SE_Li128ELb1ELb1ELb1ELb0EEENS1_36VarlenDynamicPersistentTileSchedulerILi128ELi48ELi128ELi128ELb1ELb1ELb0ELb1ELb1ELb1EEEEEEEEEvNT_6ParamsE)
        .other          _ZN7cutlass13device_kernelIN5flash19enable_sm80_to_sm89INS1_16FlashAttnFwdSm80INS1_25CollectiveMainloopFwdSm80ILi4ELi1ELb0EN4cute5tupleIJNS5_1CILi128EEENS7_ILi48EEENS7_ILi96EEEEEELi96ENS_6half_tEfNS_4arch4Sm80ELb1ELb0ELb1ELb1ELb1ELb1ELb1ELb1EEENS1_21CollectiveEpilogueFwdINS6_IJS8_SA_S9_EEENS6_IJNS7_ILi1EEESI_SI_EEESC_SE_Li128ELb1ELb1ELb1ELb0EEENS1_36VarlenDynamicPersistentTileSchedulerILi128ELi48ELi128ELi128ELb1ELb1ELb0ELb1ELb1ELb1EEEEEEEEEvNT_6ParamsE,@"STO_CUDA_ENTRY STV_DEFAULT"
_ZN7cutlass13device_kernelIN5flash19enable_sm80_to_sm89INS1_16FlashAttnFwdSm80INS1_25CollectiveMainloopFwdSm80ILi4ELi1ELb0EN4cute5tupleIJNS5_1CILi128EEENS7_ILi48EEENS7_ILi96EEEEEELi96ENS_6half_tEfNS_4arch4Sm80ELb1ELb0ELb1ELb1ELb1ELb1ELb1ELb1EEENS1_21CollectiveEpilogueFwdINS6_IJS8_SA_S9_EEENS6_IJNS7_ILi1EEESI_SI_EEESC_SE_Li128ELb1ELb1ELb1ELb0EEENS1_36VarlenDynamicPersistentTileSchedulerILi128ELi48ELi128ELi128ELb1ELb1ELb0ELb1ELb1ELb1EEEEEEEEEvNT_6ParamsE:
[----:B------:R-:W-:Y:S01]  /*0000*/  LDC R1, c[0x0][0x28] ;  /* 0x00000a00ff017b82 */ /* 0x000fe20000000800 */
[----:B------:R-:W-:Y:S05]  /*0010*/  EXIT ;  /* 0x000000000000794d */ /* 0x000fea0003800000 */
.L_x_8:
        /* <DEDUP_REMOVED lines=14> */
.L_x_17:


//--------------------- .nv.shared.reserved.0     --------------------------
	.section	.nv.shared.reserved.0,"aw",@nobits
	.weak		__nv_reservedSMEM_offset_0_alias
	.size		__nv_reservedSMEM_offset_0_alias, 0, 0
	.other		__nv_reservedSMEM_offset_0_alias,@"STO_CUDA_RESERVED_SHARED STV_DEFAULT"
__nv_reservedSMEM_offset_0_alias:
	.zero		0


//--------------------- .nv.global                --------------------------
	.section	.nv.global,"aw",@nobits
.nv.global:
	.type		_ZN85_INTERNAL_b78af6b4_49_flash_fwd_hdim96_fp16_paged_split_softcap_sm80_cu_e763cb1e_37664cute1_E,@object
	.size		_ZN85_INTERNAL_b78af6b4_49_flash_fwd_hdim96_fp16_paged_split_softcap_sm80_cu_e763cb1e_37664cute1_E,(_ZN85_INTERNAL_b78af6b4_49_flash_fwd_hdim96_fp16_paged_split_softcap_sm80_cu_e763cb1e_37664cuda3std3__45__cpo6cbeginE - _ZN85_INTERNAL_b78af6b4_49_flash_fwd_hdim96_fp16_paged_split_softcap_sm80_cu_e763cb1e_37664cute1_E)
_ZN85_INTERNAL_b78af6b4_49_flash_fwd_hdim96_fp16_paged_split_softcap_sm80_cu_e763cb1e_37664cute1_E:
	.zero		1
	.type		_ZN85_INTERNAL_b78af6b4_49_flash_fwd_hdim96_fp16_paged_split_softcap_sm80_cu_e763cb1e_37664cuda3std3__45__cpo6cbeginE,@object
	.size		_ZN85_INTERNAL_b78af6b4_49_flash_fwd_hdim96_fp16_paged_split_softcap_sm80_cu_e763cb1e_37664cuda3std3__45__cpo6cbeginE,(_ZN85_INTERNAL_b78af6b4_49_flash_fwd_hdim96_fp16_paged_split_softcap_sm80_cu_e763cb1e_37664cuda3std3__48in_placeE - _ZN85_INTERNAL_b78af6b4_49_flash_fwd_hdim96_fp16_paged_split_softcap_sm80_cu_e763cb1e_37664cuda3std3__45__cpo6cbeginE)
_ZN85_INTERNAL_b78af6b4_49_flash_fwd_hdim96_fp16_paged_split_softcap_sm80_cu_e763cb1e_37664cuda3std3__45__cpo6cbeginE:
	.zero		1
	.type		_ZN85_INTERNAL_b78af6b4_49_flash_fwd_hdim96_fp16_paged_split_softcap_sm80_cu_e763cb1e_37664cuda3std3__48in_placeE,@object
	.size		_ZN85_INTERNAL_b78af6b4_49_flash_fwd_hdim96_fp16_paged_split_softcap_sm80_cu_e763cb1e_37664cuda3std3__48in_placeE,(_ZN85_INTERNAL_b78af6b4_49_flash_fwd_hdim96_fp16_paged_split_softcap_sm80_cu_e763cb1e_37664cuda3std6ranges3__45__cpo9iter_moveE - _ZN85_INTERNAL_b78af6b4_49_flash_fwd_hdim96_fp16_paged_split_softcap_sm80_cu_e763cb1e_37664cuda3std3__48in_placeE)
_ZN85_INTERNAL_b78af6b4_49_flash_fwd_hdim96_fp16_paged_split_softcap_sm80_cu_e763cb1e_37664cuda3std3__48in_placeE:
	.zero		1
	.type		_ZN85_INTERNAL_b78af6b4_49_flash_fwd_hdim96_fp16_paged_split_softcap_sm80_cu_e763cb1e_37664cuda3std6ranges3__45__cpo9iter_moveE,@object
	.size		_ZN85_INTERNAL_b78af6b4_49_flash_fwd_hdim96_fp16_paged_split_softcap_sm80_cu_e763cb1e_37664cuda3std6ranges3__45__cpo9iter_moveE,(_ZN85_INTERNAL_b78af6b4_49_flash_fwd_hdim96_fp16_paged_split_softcap_sm80_cu_e763cb1e_37664cuda3std3__45__cpo5beginE - _ZN85_INTERNAL_b78af6b4_49_flash_fwd_hdim96_fp16_paged_split_softcap_sm80_cu_e763cb1e_37664cuda3std6ranges3__45__cpo9iter_moveE)
_ZN85_INTERNAL_b78af6b4_49_flash_fwd_hdim96_fp16_paged_split_softcap_sm80_cu_e763cb1e_37664cuda3std6ranges3__45__cpo9iter_moveE:
	.zero		1
	.type		_ZN85_INTERNAL_b78af6b4_49_flash_fwd_hdim96_fp16_paged_split_softcap_sm80_cu_e763cb1e_37664cuda3std3__45__cpo5beginE,@object
	.size		_ZN85_INTERNAL_b78af6b4_49_flash_fwd_hdim96_fp16_paged_split_softcap_sm80_cu_e763cb1e_37664cuda3std3__45__cpo5beginE,(_ZN85_INTERNAL_b78af6b4_49_flash_fwd_hdim96_fp16_paged_split_softcap_sm80_cu_e763cb1e_37664cuda3std3__487_GLOBAL__N__b78af6b4_49_flash_fwd_hdim96_fp16_paged_split_softcap_sm80_cu_e763cb1e_37666ignoreE - _ZN85_INTERNAL_b78af6b4_49_flash_fwd_hdim96_fp16_paged_split_softcap_sm80_cu_e763cb1e_37664cuda3std3__45__cpo5beginE)
_ZN85_INTERNAL_b78af6b4_49_flash_fwd_hdim96_fp16_paged_split_softcap_sm80_cu_e763cb1e_37664cuda3std3__45__cpo5beginE:
	.zero		1
	.type		_ZN85_INTERNAL_b78af6b4_49_flash_fwd_hdim96_fp16_paged_split_softcap_sm80_cu_e763cb1e_37664cuda3std3__487_GLOBAL__N__b78af6b4_49_flash_fwd_hdim96_fp16_paged_split_softcap_sm80_cu_e763cb1e_37666ignoreE,@object
	.size		_ZN85_INTERNAL_b78af6b4_49_flash_fwd_hdim96_fp16_paged_split_softcap_sm80_cu_e763cb1e_37664cuda3std3__487_GLOBAL__N__b78af6b4_49_flash_fwd_hdim96_fp16_paged_split_softcap_sm80_cu_e763cb1e_37666ignoreE,(_ZN85_INTERNAL_b78af6b4_49_flash_fwd_hdim96_fp16_paged_split_softcap_sm80_cu_e763cb1e_37664cute7productE - _ZN85_INTERNAL_b78af6b4_49_flash_fwd_hdim96_fp16_paged_split_softcap_sm80_cu_e763cb1e_37664cuda3std3__487_GLOBAL__N__b78af6b4_49_flash_fwd_hdim96_fp16_paged_split_softcap_sm80_cu_e763cb1e_37666ignoreE)
_ZN85_INTERNAL_b78af6b4_49_flash_fwd_hdim96_fp16_paged_split_softcap_sm80_cu_e763cb1e_37664cuda3std3__487_GLOBAL__N__b78af6b4_49_flash_fwd_hdim96_fp16_paged_split_softcap_sm80_cu_e763cb1e_37666ignoreE:
	.zero		1
	.type		_ZN85_INTERNAL_b78af6b4_49_flash_fwd_hdim96_fp16_paged_split_softcap_sm80_cu_e763cb1e_37664cute7productE,@object
	.size		_ZN85_INTERNAL_b78af6b4_49_flash_fwd_hdim96_fp16_paged_split_softcap_sm80_cu_e763cb1e_37664cute7productE,(_ZN85_INTERNAL_b78af6b4_49_flash_fwd_hdim96_fp16_paged_split_softcap_sm80_cu_e763cb1e_37664cuda3std3__45__cpo3endE - _ZN85_INTERNAL_b78af6b4_49_flash_fwd_hdim96_fp16_paged_split_softcap_sm80_cu_e763cb1e_37664cute7productE)
_ZN85_INTERNAL_b78af6b4_49_flash_fwd_hdim96_fp16_paged_split_softcap_sm80_cu_e763cb1e_37664cute7productE:
	.zero		1
	.type		_ZN85_INTERNAL_b78af6b4_49_flash_fwd_hdim96_fp16_paged_split_softcap_sm80_cu_e763cb1e_37664cuda3std3__45__cpo3endE,@object
	.size		_ZN85_INTERNAL_b78af6b4_49_flash_fwd_hdim96_fp16_paged_split_softcap_sm80_cu_e763cb1e_37664cuda3std3__45__cpo3endE,(_ZN85_INTERNAL_b78af6b4_49_flash_fwd_hdim96_fp16_paged_split_softcap_sm80_cu_e763cb1e_37664cuda3std3__419piecewise_constructE - _ZN85_INTERNAL_b78af6b4_49_flash_fwd_hdim96_fp16_paged_split_softcap_sm80_cu_e763cb1e_37664cuda3std3__45__cpo3endE)
_ZN85_INTERNAL_b78af6b4_49_flash_fwd_hdim96_fp16_paged_split_softcap_sm80_cu_e763cb1e_37664cuda3std3__45__cpo3endE:
	.zero		1
	.type		_ZN85_INTERNAL_b78af6b4_49_flash_fwd_hdim96_fp16_paged_split_softcap_sm80_cu_e763cb1e_37664cuda3std3__419piecewise_constructE,@object
	.size		_ZN85_INTERNAL_b78af6b4_49_flash_fwd_hdim96_fp16_paged_split_softcap_sm80_cu_e763cb1e_37664cuda3std3__419piecewise_constructE,(_ZN85_INTERNAL_b78af6b4_49_flash_fwd_hdim96_fp16_paged_split_softcap_sm80_cu_e763cb1e_37664cuda3std3__45__cpo4cendE - _ZN85_INTERNAL_b78af6b4_49_flash_fwd_hdim96_fp16_paged_split_softcap_sm80_cu_e763cb1e_37664cuda3std3__419piecewise_constructE)
_ZN85_INTERNAL_b78af6b4_49_flash_fwd_hdim96_fp16_paged_split_softcap_sm80_cu_e763cb1e_37664cuda3std3__419piecewise_constructE:
	.zero		1
	.type		_ZN85_INTERNAL_b78af6b4_49_flash_fwd_hdim96_fp16_paged_split_softcap_sm80_cu_e763cb1e_37664cuda3std3__45__cpo4cendE,@object
	.size		_ZN85_INTERNAL_b78af6b4_49_flash_fwd_hdim96_fp16_paged_split_softcap_sm80_cu_e763cb1e_37664cuda3std3__45__cpo4cendE,(_ZN85_INTERNAL_b78af6b4_49_flash_fwd_hdim96_fp16_paged_split_softcap_sm80_cu_e763cb1e_37664cuda3std6ranges3__45__cpo4swapE - _ZN85_INTERNAL_b78af6b4_49_flash_fwd_hdim96_fp16_paged_split_softcap_sm80_cu_e763cb1e_37664cuda3std3__45__cpo4cendE)
_ZN85_INTERNAL_b78af6b4_49_flash_fwd_hdim96_fp16_paged_split_softcap_sm80_cu_e763cb1e_37664cuda3std3__45__cpo4cendE:
	.zero		1
	.type		_ZN85_INTERNAL_b78af6b4_49_flash_fwd_hdim96_fp16_paged_split_softcap_sm80_cu_e763cb1e_37664cuda3std6ranges3__45__cpo4swapE,@object
	.size		_ZN85_INTERNAL_b78af6b4_49_flash_fwd_hdim96_fp16_paged_split_softcap_sm80_cu_e763cb1e_37664cuda3std6ranges3__45__cpo4swapE,(.L_7 - _ZN85_INTERNAL_b78af6b4_49_flash_fwd_hdim96_fp16_paged_split_softcap_sm80_cu_e763cb1e_37664cuda3std6ranges3__45__cpo4swapE)
_ZN85_INTERNAL_b78af6b4_49_flash_fwd_hdim96_fp16_paged_split_softcap_sm80_cu_e763cb1e_37664cuda3std6ranges3__45__cpo4swapE:
	.zero		1
.L_7:


//--------------------- .nv.constant0._ZN7cutlass13device_kernelIN5flash19enable_sm80_to_sm89INS1_16FlashAttnFwdSm80INS1_25CollectiveMainloopFwdSm80ILi4ELi1ELb0EN4cute5tupleIJNS5_1CILi128EEENS7_ILi64EEENS7_ILi96EEEEEELi96ENS_6half_tEfNS_4arch4Sm80ELb0ELb0ELb1ELb0ELb1ELb0ELb1ELb1EEENS1_21CollectiveEpilogueFwdINS6_IJS8_SA_S9_EEENS6_IJNS7_ILi1EEESI_SI_EEESC_SE_Li128ELb0ELb1ELb1ELb0EEENS1_19SingleTileSchedulerILb0ELb1ELb1ELi128EEEEEEEEEvNT_6ParamsE --------------------------
	.section	.nv.constant0._ZN7cutlass13device_kernelIN5flash19enable_sm80_to_sm89INS1_16FlashAttnFwdSm80INS1_25CollectiveMainloopFwdSm80ILi4ELi1ELb0EN4cute5tupleIJNS5_1CILi128EEENS7_ILi64EEENS7_ILi96EEEEEELi96ENS_6half_tEfNS_4arch4Sm80ELb0ELb0ELb1ELb0ELb1ELb0ELb1ELb1EEENS1_21CollectiveEpilogueFwdINS6_IJS8_SA_S9_EEENS6_IJNS7_ILi1EEESI_SI_EEESC_SE_Li128ELb0ELb1ELb1ELb0EEENS1_19SingleTileSchedulerILb0ELb1ELb1ELi128EEEEEEEEEvNT_6ParamsE,"a",@progbits
	.sectionflags	@""
	.align	4
.nv.constant0._ZN7cutlass13device_kernelIN5flash19enable_sm80_to_sm89INS1_16FlashAttnFwdSm80INS1_25CollectiveMainloopFwdSm80ILi4ELi1ELb0EN4cute5tupleIJNS5_1CILi128EEENS7_ILi64EEENS7_ILi96EEEEEELi96ENS_6half_tEfNS_4arch4Sm80ELb0ELb0ELb1ELb0ELb1ELb0ELb1ELb1EEENS1_21CollectiveEpilogueFwdINS6_IJS8_SA_S9_EEENS6_IJNS7_ILi1EEESI_SI_EEESC_SE_Li128ELb0ELb1ELb1ELb0EEENS1_19SingleTileSchedulerILb0ELb1ELb1ELi128EEEEEEEEEvNT_6ParamsE:
	.zero		1576


//--------------------- .nv.constant0._ZN7cutlass13device_kernelIN5flash19enable_sm80_to_sm89INS1_16FlashAttnFwdSm80INS1_25CollectiveMainloopFwdSm80ILi4ELi1ELb0EN4cute5tupleIJNS5_1CILi128EEENS7_ILi48EEENS7_ILi96EEEEEELi96ENS_6half_tEfNS_4arch4Sm80ELb0ELb0ELb1ELb1ELb1ELb0ELb1ELb1EEENS1_21CollectiveEpilogueFwdINS6_IJS8_SA_S9_EEENS6_IJNS7_ILi1EEESI_SI_EEESC_SE_Li128ELb1ELb1ELb1ELb0EEENS1_36VarlenDynamicPersistentTileSchedulerILi128ELi48ELi128ELi128ELb1ELb1ELb0ELb0ELb1ELb1EEEEEEEEEvNT_6ParamsE --------------------------
	.section	.nv.constant0._ZN7cutlass13device_kernelIN5flash19enable_sm80_to_sm89INS1_16FlashAttnFwdSm80INS1_25CollectiveMainloopFwdSm80ILi4ELi1ELb0EN4cute5tupleIJNS5_1CILi128EEENS7_ILi48EEENS7_ILi96EEEEEELi96ENS_6half_tEfNS_4arch4Sm80ELb0ELb0ELb1ELb1ELb1ELb0ELb1ELb1EEENS1_21CollectiveEpilogueFwdINS6_IJS8_SA_S9_EEENS6_IJNS7_ILi1EEESI_SI_EEESC_SE_Li128ELb1ELb1ELb1ELb0EEENS1_36VarlenDynamicPersistentTileSchedulerILi128ELi48ELi128ELi128ELb1ELb1ELb0ELb0ELb1ELb1EEEEEEEEEvNT_6ParamsE,"a",@progbits
	.sectionflags	@""
	.align	4
.nv.constant0._ZN7cutlass13device_kernelIN5flash19enable_sm80_to_sm89INS1_16FlashAttnFwdSm80INS1_25CollectiveMainloopFwdSm80ILi4ELi1ELb0EN4cute5tupleIJNS5_1CILi128EEENS7_ILi48EEENS7_ILi96EEEEEELi96ENS_6half_tEfNS_4arch4Sm80ELb0ELb0ELb1ELb1ELb1ELb0ELb1ELb1EEENS1_21CollectiveEpilogueFwdINS6_IJS8_SA_S9_EEENS6_IJNS7_ILi1EEESI_SI_EEESC_SE_Li128ELb1ELb1ELb1ELb0EEENS1_36VarlenDynamicPersistentTileSchedulerILi128ELi48ELi128ELi128ELb1ELb1ELb0ELb0ELb1ELb1EEEEEEEEEvNT_6ParamsE:
	.zero		1608


//--------------------- .nv.constant0._ZN7cutlass13device_kernelIN5flash19enable_sm80_to_sm89INS1_16FlashAttnFwdSm80INS1_25CollectiveMainloopFwdSm80ILi4ELi1ELb0EN4cute5tupleIJNS5_1CILi128EEENS7_ILi48EEENS7_ILi96EEEEEELi96ENS_6half_tEfNS_4arch4Sm80ELb0ELb0ELb1ELb1ELb1ELb1ELb1ELb1EEENS1_21CollectiveEpilogueFwdINS6_IJS8_SA_S9_EEENS6_IJNS7_ILi1EEESI_SI_EEESC_SE_Li128ELb1ELb1ELb1ELb0EEENS1_36VarlenDynamicPersistentTileSchedulerILi128ELi48ELi128ELi128ELb1ELb1ELb0ELb0ELb1ELb1EEEEEEEEEvNT_6ParamsE --------------------------
	.section	.nv.constant0._ZN7cutlass13device_kernelIN5flash19enable_sm80_to_sm89INS1_16FlashAttnFwdSm80INS1_25CollectiveMainloopFwdSm80ILi4ELi1ELb0EN4cute5tupleIJNS5_1CILi128EEENS7_ILi48EEENS7_ILi96EEEEEELi96ENS_6half_tEfNS_4arch4Sm80ELb0ELb0ELb1ELb1ELb1ELb1ELb1ELb1EEENS1_21CollectiveEpilogueFwdINS6_IJS8_SA_S9_EEENS6_IJNS7_ILi1EEESI_SI_EEESC_SE_Li128ELb1ELb1ELb1ELb0EEENS1_36VarlenDynamicPersistentTileSchedulerILi128ELi48ELi128ELi128ELb1ELb1ELb0ELb0ELb1ELb1EEEEEEEEEvNT_6ParamsE,"a",@progbits
	.sectionflags	@""
	.align	4
.nv.constant0._ZN7cutlass13device_kernelIN5flash19enable_sm80_to_sm89INS1_16FlashAttnFwdSm80INS1_25CollectiveMainloopFwdSm80ILi4ELi1ELb0EN4cute5tupleIJNS5_1CILi128EEENS7_ILi48EEENS7_ILi96EEEEEELi96ENS_6half_tEfNS_4arch4Sm80ELb0ELb0ELb1ELb1ELb1ELb1ELb1ELb1EEENS1_21CollectiveEpilogueFwdINS6_IJS8_SA_S9_EEENS6_IJNS7_ILi1EEESI_SI_EEESC_SE_Li128ELb1ELb1ELb1ELb0EEENS1_36VarlenDynamicPersistentTileSchedulerILi128ELi48ELi128ELi128ELb1ELb1ELb0ELb0ELb1ELb1EEEEEEEEEvNT_6ParamsE:
	.zero		1608


//--------------------- .nv.constant0._ZN7cutlass13device_kernelIN5flash19enable_sm80_to_sm89INS1_16FlashAttnFwdSm80INS1_25CollectiveMainloopFwdSm80ILi4ELi1ELb0EN4cute5tupleIJNS5_1CILi128EEENS7_ILi48EEENS7_ILi96EEEEEELi96ENS_6half_tEfNS_4arch4Sm80ELb0ELb1ELb1ELb0ELb1ELb0ELb1ELb1EEENS1_21CollectiveEpilogueFwdINS6_IJS8_SA_S9_EEENS6_IJNS7_ILi1EEESI_SI_EEESC_SE_Li128ELb0ELb1ELb1ELb0EEENS1_19SingleTileSchedulerILb0ELb1ELb1ELi128EEEEEEEEEvNT_6ParamsE --------------------------
	.section	.nv.constant0._ZN7cutlass13device_kernelIN5flash19enable_sm80_to_sm89INS1_16FlashAttnFwdSm80INS1_25CollectiveMainloopFwdSm80ILi4ELi1ELb0EN4cute5tupleIJNS5_1CILi128EEENS7_ILi48EEENS7_ILi96EEEEEELi96ENS_6half_tEfNS_4arch4Sm80ELb0ELb1ELb1ELb0ELb1ELb0ELb1ELb1EEENS1_21CollectiveEpilogueFwdINS6_IJS8_SA_S9_EEENS6_IJNS7_ILi1EEESI_SI_EEESC_SE_Li128ELb0ELb1ELb1ELb0EEENS1_19SingleTileSchedulerILb0ELb1ELb1ELi128EEEEEEEEEvNT_6ParamsE,"a",@progbits
	.sectionflags	@""
	.align	4
.nv.constant0._ZN7cutlass13device_kernelIN5flash19enable_sm80_to_sm89INS1_16FlashAttnFwdSm80INS1_25CollectiveMainloopFwdSm80ILi4ELi1ELb0EN4cute5tupleIJNS5_1CILi128EEENS7_ILi48EEENS7_ILi96EEEEEELi96ENS_6half_tEfNS_4arch4Sm80ELb0ELb1ELb1ELb0ELb1ELb0ELb1ELb1EEENS1_21CollectiveEpilogueFwdINS6_IJS8_SA_S9_EEENS6_IJNS7_ILi1EEESI_SI_EEESC_SE_Li128ELb0ELb1ELb1ELb0EEENS1_19SingleTileSchedulerILb0ELb1ELb1ELi128EEEEEEEEEvNT_6ParamsE:
	.zero		1576


//--------------------- .nv.constant0._ZN7cutlass13device_kernelIN5flash19enable_sm80_to_sm89INS1_16FlashAttnFwdSm80INS1_25CollectiveMainloopFwdSm80ILi4ELi1ELb0EN4cute5tupleIJNS5_1CILi128EEENS7_ILi48EEENS7_ILi96EEEEEELi96ENS_6half_tEfNS_4arch4Sm80ELb0ELb1ELb1ELb1ELb1ELb0ELb1ELb1EEENS1_21CollectiveEpilogueFwdINS6_IJS8_SA_S9_EEENS6_IJNS7_ILi1EEESI_SI_EEESC_SE_Li128ELb1ELb1ELb1ELb0EEENS1_36VarlenDynamicPersistentTileSchedulerILi128ELi48ELi128ELi128ELb1ELb1ELb0ELb1ELb0ELb1EEEEEEEEEvNT_6ParamsE --------------------------
	.section	.nv.constant0._ZN7cutlass13device_kernelIN5flash19enable_sm80_to_sm89INS1_16FlashAttnFwdSm80INS1_25CollectiveMainloopFwdSm80ILi4ELi1ELb0EN4cute5tupleIJNS5_1CILi128EEENS7_ILi48EEENS7_ILi96EEEEEELi96ENS_6half_tEfNS_4arch4Sm80ELb0ELb1ELb1ELb1ELb1ELb0ELb1ELb1EEENS1_21CollectiveEpilogueFwdINS6_IJS8_SA_S9_EEENS6_IJNS7_ILi1EEESI_SI_EEESC_SE_Li128ELb1ELb1ELb1ELb0EEENS1_36VarlenDynamicPersistentTileSchedulerILi128ELi48ELi128ELi128ELb1ELb1ELb0ELb1ELb0ELb1EEEEEEEEEvNT_6ParamsE,"a",@progbits
	.sectionflags	@""
	.align	4
.nv.constant0._ZN7cutlass13device_kernelIN5flash19enable_sm80_to_sm89INS1_16FlashAttnFwdSm80INS1_25CollectiveMainloopFwdSm80ILi4ELi1ELb0EN4cute5tupleIJNS5_1CILi128EEENS7_ILi48EEENS7_ILi96EEEEEELi96ENS_6half_tEfNS_4arch4Sm80ELb0ELb1ELb1ELb1ELb1ELb0ELb1ELb1EEENS1_21CollectiveEpilogueFwdINS6_IJS8_SA_S9_EEENS6_IJNS7_ILi1EEESI_SI_EEESC_SE_Li128ELb1ELb1ELb1ELb0EEENS1_36VarlenDynamicPersistentTileSchedulerILi128ELi48ELi128ELi128ELb1ELb1ELb0ELb1ELb0ELb1EEEEEEEEEvNT_6ParamsE:
	.zero		1608


//--------------------- .nv.constant0._ZN7cutlass13device_kernelIN5flash19enable_sm80_to_sm89INS1_16FlashAttnFwdSm80INS1_25CollectiveMainloopFwdSm80ILi4ELi1ELb0EN4cute5tupleIJNS5_1CILi128EEENS7_ILi48EEENS7_ILi96EEEEEELi96ENS_6half_tEfNS_4arch4Sm80ELb0ELb1ELb1ELb1ELb1ELb1ELb1ELb1EEENS1_21CollectiveEpilogueFwdINS6_IJS8_SA_S9_EEENS6_IJNS7_ILi1EEESI_SI_EEESC_SE_Li128ELb1ELb1ELb1ELb0EEENS1_36VarlenDynamicPersistentTileSchedulerILi128ELi48ELi128ELi128ELb1ELb1ELb0ELb1ELb0ELb1EEEEEEEEEvNT_6ParamsE --------------------------
	.section	.nv.constant0._ZN7cutlass13device_kernelIN5flash19enable_sm80_to_sm89INS1_16FlashAttnFwdSm80INS1_25CollectiveMainloopFwdSm80ILi4ELi1ELb0EN4cute5tupleIJNS5_1CILi128EEENS7_ILi48EEENS7_ILi96EEEEEELi96ENS_6half_tEfNS_4arch4Sm80ELb0ELb1ELb1ELb1ELb1ELb1ELb1ELb1EEENS1_21CollectiveEpilogueFwdINS6_IJS8_SA_S9_EEENS6_IJNS7_ILi1EEESI_SI_EEESC_SE_Li128ELb1ELb1ELb1ELb0EEENS1_36VarlenDynamicPersistentTileSchedulerILi128ELi48ELi128ELi128ELb1ELb1ELb0ELb1ELb0ELb1EEEEEEEEEvNT_6ParamsE,"a",@progbits
	.sectionflags	@""
	.align	4
.nv.constant0._ZN7cutlass13device_kernelIN5flash19enable_sm80_to_sm89INS1_16FlashAttnFwdSm80INS1_25CollectiveMainloopFwdSm80ILi4ELi1ELb0EN4cute5tupleIJNS5_1CILi128EEENS7_ILi48EEENS7_ILi96EEEEEELi96ENS_6half_tEfNS_4arch4Sm80ELb0ELb1ELb1ELb1ELb1ELb1ELb1ELb1EEENS1_21CollectiveEpilogueFwdINS6_IJS8_SA_S9_EEENS6_IJNS7_ILi1EEESI_SI_EEESC_SE_Li128ELb1ELb1ELb1ELb0EEENS1_36VarlenDynamicPersistentTileSchedulerILi128ELi48ELi128ELi128ELb1ELb1ELb0ELb1ELb0ELb1EEEEEEEEEvNT_6ParamsE:
	.zero		1608


//--------------------- .nv.constant0._ZN7cutlass13device_kernelIN5flash19enable_sm80_to_sm89INS1_16FlashAttnFwdSm80INS1_25CollectiveMainloopFwdSm80ILi4ELi1ELb0EN4cute5tupleIJNS5_1CILi128EEENS7_ILi64EEENS7_ILi96EEEEEELi96ENS_6half_tEfNS_4arch4Sm80ELb1ELb0ELb1ELb0ELb1ELb0ELb1ELb1EEENS1_21CollectiveEpilogueFwdINS6_IJS8_SA_S9_EEENS6_IJNS7_ILi1EEESI_SI_EEESC_SE_Li128ELb0ELb1ELb1ELb0EEENS1_30DynamicPersistentTileSchedulerILi128ELi128ELb1ELb1ELb0EEEEEEEEEvNT_6ParamsE --------------------------
	.section	.nv.constant0._ZN7cutlass13device_kernelIN5flash19enable_sm80_to_sm89INS1_16FlashAttnFwdSm80INS1_25CollectiveMainloopFwdSm80ILi4ELi1ELb0EN4cute5tupleIJNS5_1CILi128EEENS7_ILi64EEENS7_ILi96EEEEEELi96ENS_6half_tEfNS_4arch4Sm80ELb1ELb0ELb1ELb0ELb1ELb0ELb1ELb1EEENS1_21CollectiveEpilogueFwdINS6_IJS8_SA_S9_EEENS6_IJNS7_ILi1EEESI_SI_EEESC_SE_Li128ELb0ELb1ELb1ELb0EEENS1_30DynamicPersistentTileSchedulerILi128ELi128ELb1ELb1ELb0EEEEEEEEEvNT_6ParamsE,"a",@progbits
	.sectionflags	@""
	.align	4
.nv.constant0._ZN7cutlass13device_kernelIN5flash19enable_sm80_to_sm89INS1_16FlashAttnFwdSm80INS1_25CollectiveMainloopFwdSm80ILi4ELi1ELb0EN4cute5tupleIJNS5_1CILi128EEENS7_ILi64EEENS7_ILi96EEEEEELi96ENS_6half_tEfNS_4arch4Sm80ELb1ELb0ELb1ELb0ELb1ELb0ELb1ELb1EEENS1_21CollectiveEpilogueFwdINS6_IJS8_SA_S9_EEENS6_IJNS7_ILi1EEESI_SI_EEESC_SE_Li128ELb0ELb1ELb1ELb0EEENS1_30DynamicPersistentTileSchedulerILi128ELi128ELb1ELb1ELb0EEEEEEEEEvNT_6ParamsE:
	.zero		1592


//--------------------- .nv.constant0._ZN7cutlass13device_kernelIN5flash19enable_sm80_to_sm89INS1_16FlashAttnFwdSm80INS1_25CollectiveMainloopFwdSm80ILi4ELi1ELb0EN4cute5tupleIJNS5_1CILi128EEENS7_ILi48EEENS7_ILi96EEEEEELi96ENS_6half_tEfNS_4arch4Sm80ELb1ELb0ELb1ELb1ELb1ELb0ELb1ELb1EEENS1_21CollectiveEpilogueFwdINS6_IJS8_SA_S9_EEENS6_IJNS7_ILi1EEESI_SI_EEESC_SE_Li128ELb1ELb1ELb1ELb0EEENS1_36VarlenDynamicPersistentTileSchedulerILi128ELi48ELi128ELi128ELb1ELb1ELb0ELb1ELb1ELb1EEEEEEEEEvNT_6ParamsE --------------------------
	.section	.nv.constant0._ZN7cutlass13device_kernelIN5flash19enable_sm80_to_sm89INS1_16FlashAttnFwdSm80INS1_25CollectiveMainloopFwdSm80ILi4ELi1ELb0EN4cute5tupleIJNS5_1CILi128EEENS7_ILi48EEENS7_ILi96EEEEEELi96ENS_6half_tEfNS_4arch4Sm80ELb1ELb0ELb1ELb1ELb1ELb0ELb1ELb1EEENS1_21CollectiveEpilogueFwdINS6_IJS8_SA_S9_EEENS6_IJNS7_ILi1EEESI_SI_EEESC_SE_Li128ELb1ELb1ELb1ELb0EEENS1_36VarlenDynamicPersistentTileSchedulerILi128ELi48ELi128ELi128ELb1ELb1ELb0ELb1ELb1ELb1EEEEEEEEEvNT_6ParamsE,"a",@progbits
	.sectionflags	@""
	.align	4
.nv.constant0._ZN7cutlass13device_kernelIN5flash19enable_sm80_to_sm89INS1_16FlashAttnFwdSm80INS1_25CollectiveMainloopFwdSm80ILi4ELi1ELb0EN4cute5tupleIJNS5_1CILi128EEENS7_ILi48EEENS7_ILi96EEEEEELi96ENS_6half_tEfNS_4arch4Sm80ELb1ELb0ELb1ELb1ELb1ELb0ELb1ELb1EEENS1_21CollectiveEpilogueFwdINS6_IJS8_SA_S9_EEENS6_IJNS7_ILi1EEESI_SI_EEESC_SE_Li128ELb1ELb1ELb1ELb0EEENS1_36VarlenDynamicPersistentTileSchedulerILi128ELi48ELi128ELi128ELb1ELb1ELb0ELb1ELb1ELb1EEEEEEEEEvNT_6ParamsE:
	.zero		1608


//--------------------- .nv.constant0._ZN7cutlass13device_kernelIN5flash19enable_sm80_to_sm89INS1_16FlashAttnFwdSm80INS1_25CollectiveMainloopFwdSm80ILi4ELi1ELb0EN4cute5tupleIJNS5_1CILi128EEENS7_ILi48EEENS7_ILi96EEEEEELi96ENS_6half_tEfNS_4arch4Sm80ELb1ELb0ELb1ELb1ELb1ELb1ELb1ELb1EEENS1_21CollectiveEpilogueFwdINS6_IJS8_SA_S9_EEENS6_IJNS7_ILi1EEESI_SI_EEESC_SE_Li128ELb1ELb1ELb1ELb0EEENS1_36VarlenDynamicPersistentTileSchedulerILi128ELi48ELi128ELi128ELb1ELb1ELb0ELb1ELb1ELb1EEEEEEEEEvNT_6ParamsE --------------------------
	.section	.nv.constant0._ZN7cutlass13device_kernelIN5flash19enable_sm80_to_sm89INS1_16FlashAttnFwdSm80INS1_25CollectiveMainloopFwdSm80ILi4ELi1ELb0EN4cute5tupleIJNS5_1CILi128EEENS7_ILi48EEENS7_ILi96EEEEEELi96ENS_6half_tEfNS_4arch4Sm80ELb1ELb0ELb1ELb1ELb1ELb1ELb1ELb1EEENS1_21CollectiveEpilogueFwdINS6_IJS8_SA_S9_EEENS6_IJNS7_ILi1EEESI_SI_EEESC_SE_Li128ELb1ELb1ELb1ELb0EEENS1_36VarlenDynamicPersistentTileSchedulerILi128ELi48ELi128ELi128ELb1ELb1ELb0ELb1ELb1ELb1EEEEEEEEEvNT_6ParamsE,"a",@progbits
	.sectionflags	@""
	.align	4
.nv.constant0._ZN7cutlass13device_kernelIN5flash19enable_sm80_to_sm89INS1_16FlashAttnFwdSm80INS1_25CollectiveMainloopFwdSm80ILi4ELi1ELb0EN4cute5tupleIJNS5_1CILi128EEENS7_ILi48EEENS7_ILi96EEEEEELi96ENS_6half_tEfNS_4arch4Sm80ELb1ELb0ELb1ELb1ELb1ELb1ELb1ELb1EEENS1_21CollectiveEpilogueFwdINS6_IJS8_SA_S9_EEENS6_IJNS7_ILi1EEESI_SI_EEESC_SE_Li128ELb1ELb1ELb1ELb0EEENS1_36VarlenDynamicPersistentTileSchedulerILi128ELi48ELi128ELi128ELb1ELb1ELb0ELb1ELb1ELb1EEEEEEEEEvNT_6ParamsE:
	.zero		1608


//--------------------- SYMBOLS --------------------------

	.type		.nv.reservedSmem.offset0,@object
	.size		.nv.reservedSmem.offset0,0x4
